//
// Generated by NVIDIA NVVM Compiler
//
// Compiler Build ID: CL-36424714
// Cuda compilation tools, release 13.0, V13.0.88
// Based on NVVM 20.0.0
//

.version 9.0
.target sm_100
.address_size 64

	// .globl	_Z18matVecMulMultiWarpPdS_S_ii
// _ZZ18matVecMulMultiWarpPdS_S_iiE5s_mem has been demoted

.visible .entry _Z18matVecMulMultiWarpPdS_S_ii(
	.param .u64 .ptr .align 1 _Z18matVecMulMultiWarpPdS_S_ii_param_0,
	.param .u64 .ptr .align 1 _Z18matVecMulMultiWarpPdS_S_ii_param_1,
	.param .u64 .ptr .align 1 _Z18matVecMulMultiWarpPdS_S_ii_param_2,
	.param .u32 _Z18matVecMulMultiWarpPdS_S_ii_param_3,
	.param .u32 _Z18matVecMulMultiWarpPdS_S_ii_param_4
)
{
	.reg .pred 	%p<29>;
	.reg .b32 	%r<109>;
	.reg .b64 	%rd<33>;
	.reg .b64 	%fd<123>;
	// demoted variable
	.shared .align 8 .b8 _ZZ18matVecMulMultiWarpPdS_S_iiE5s_mem[256];
	ld.param.u64 	%rd8, [_Z18matVecMulMultiWarpPdS_S_ii_param_0];
	ld.param.u64 	%rd9, [_Z18matVecMulMultiWarpPdS_S_ii_param_1];
	ld.param.u64 	%rd7, [_Z18matVecMulMultiWarpPdS_S_ii_param_2];
	ld.param.u32 	%r43, [_Z18matVecMulMultiWarpPdS_S_ii_param_3];
	ld.param.u32 	%r42, [_Z18matVecMulMultiWarpPdS_S_ii_param_4];
	cvta.to.global.u64 	%rd1, %rd9;
	cvta.to.global.u64 	%rd2, %rd8;
	mov.u32 	%r1, %ctaid.x;
	mov.u32 	%r2, %ntid.x;
	shr.u32 	%r3, %r2, 5;
	mov.u32 	%r4, %tid.x;
	and.b32  	%r5, %r4, 31;
	setp.ge.u32 	%p1, %r1, %r43;
	@%p1 bra 	$L__BB0_24;
	mul.lo.s32 	%r6, %r42, %r1;
	and.b32  	%r7, %r4, 992;
	or.b32  	%r100, %r5, %r7;
	setp.ge.s32 	%p2, %r100, %r42;
	mov.f64 	%fd113, 0d0000000000000000;
	@%p2 bra 	$L__BB0_8;
	and.b32  	%r9, %r2, 2016;
	add.s32 	%r44, %r100, %r9;
	max.u32 	%r45, %r42, %r44;
	setp.lt.u32 	%p3, %r44, %r42;
	selp.u32 	%r46, 1, 0, %p3;
	add.s32 	%r47, %r44, %r46;
	sub.s32 	%r48, %r45, %r47;
	div.u32 	%r49, %r48, %r9;
	add.s32 	%r10, %r49, %r46;
	and.b32  	%r50, %r10, 3;
	setp.eq.s32 	%p4, %r50, 3;
	mov.f64 	%fd113, 0d0000000000000000;
	@%p4 bra 	$L__BB0_5;
	mul.wide.u32 	%rd10, %r100, 8;
	add.s64 	%rd32, %rd1, %rd10;
	cvt.u64.u32 	%rd11, %r2;
	shl.b64 	%rd12, %rd11, 3;
	and.b64  	%rd4, %rd12, 34359738112;
	add.s32 	%r51, %r6, %r7;
	add.s32 	%r98, %r51, %r5;
	add.s32 	%r52, %r10, 1;
	and.b32  	%r53, %r52, 3;
	neg.s32 	%r97, %r53;
	mov.f64 	%fd113, 0d0000000000000000;
$L__BB0_4:
	.pragma "nounroll";
	mul.wide.s32 	%rd13, %r98, 8;
	add.s64 	%rd14, %rd2, %rd13;
	ld.global.f64 	%fd26, [%rd14];
	ld.global.f64 	%fd27, [%rd32];
	fma.rn.f64 	%fd113, %fd26, %fd27, %fd113;
	add.s32 	%r100, %r100, %r9;
	add.s64 	%rd32, %rd32, %rd4;
	add.s32 	%r98, %r98, %r9;
	add.s32 	%r97, %r97, 1;
	setp.ne.s32 	%p5, %r97, 0;
	@%p5 bra 	$L__BB0_4;
$L__BB0_5:
	setp.lt.u32 	%p6, %r10, 3;
	@%p6 bra 	$L__BB0_8;
	shl.b32 	%r56, %r9, 3;
	cvt.u64.u32 	%rd19, %r56;
$L__BB0_7:
	add.s32 	%r54, %r100, %r6;
	mul.wide.s32 	%rd15, %r54, 8;
	add.s64 	%rd16, %rd2, %rd15;
	ld.global.f64 	%fd28, [%rd16];
	mul.wide.u32 	%rd17, %r100, 8;
	add.s64 	%rd18, %rd1, %rd17;
	ld.global.f64 	%fd29, [%rd18];
	fma.rn.f64 	%fd30, %fd28, %fd29, %fd113;
	add.s32 	%r55, %r100, %r9;
	add.s64 	%rd20, %rd16, %rd19;
	ld.global.f64 	%fd31, [%rd20];
	mul.wide.u32 	%rd21, %r55, 8;
	add.s64 	%rd22, %rd1, %rd21;
	ld.global.f64 	%fd32, [%rd22];
	fma.rn.f64 	%fd33, %fd31, %fd32, %fd30;
	add.s32 	%r57, %r55, %r9;
	add.s64 	%rd23, %rd20, %rd19;
	ld.global.f64 	%fd34, [%rd23];
	mul.wide.u32 	%rd24, %r57, 8;
	add.s64 	%rd25, %rd1, %rd24;
	ld.global.f64 	%fd35, [%rd25];
	fma.rn.f64 	%fd36, %fd34, %fd35, %fd33;
	add.s32 	%r58, %r57, %r9;
	add.s64 	%rd26, %rd23, %rd19;
	ld.global.f64 	%fd37, [%rd26];
	mul.wide.u32 	%rd27, %r58, 8;
	add.s64 	%rd28, %rd1, %rd27;
	ld.global.f64 	%fd38, [%rd28];
	fma.rn.f64 	%fd113, %fd37, %fd38, %fd36;
	add.s32 	%r100, %r58, %r9;
	setp.lt.s32 	%p7, %r100, %r42;
	@%p7 bra 	$L__BB0_7;
$L__BB0_8:
	bar.sync 	0;
	// begin inline asm
	mov.b64 {%r59,%r60}, %fd113;
	// end inline asm
	shfl.sync.down.b32	%r62|%p8, %r60, 16, 31, -1;
	shfl.sync.down.b32	%r61|%p9, %r59, 16, 31, -1;
	// begin inline asm
	mov.b64 %fd40, {%r61,%r62};
	// end inline asm
	add.f64 	%fd41, %fd113, %fd40;
	// begin inline asm
	mov.b64 {%r63,%r64}, %fd41;
	// end inline asm
	shfl.sync.down.b32	%r66|%p10, %r64, 8, 31, -1;
	shfl.sync.down.b32	%r65|%p11, %r63, 8, 31, -1;
	// begin inline asm
	mov.b64 %fd42, {%r65,%r66};
	// end inline asm
	add.f64 	%fd43, %fd41, %fd42;
	// begin inline asm
	mov.b64 {%r67,%r68}, %fd43;
	// end inline asm
	shfl.sync.down.b32	%r70|%p12, %r68, 4, 31, -1;
	shfl.sync.down.b32	%r69|%p13, %r67, 4, 31, -1;
	// begin inline asm
	mov.b64 %fd44, {%r69,%r70};
	// end inline asm
	add.f64 	%fd45, %fd43, %fd44;
	// begin inline asm
	mov.b64 {%r71,%r72}, %fd45;
	// end inline asm
	shfl.sync.down.b32	%r74|%p14, %r72, 2, 31, -1;
	shfl.sync.down.b32	%r73|%p15, %r71, 2, 31, -1;
	// begin inline asm
	mov.b64 %fd46, {%r73,%r74};
	// end inline asm
	add.f64 	%fd47, %fd45, %fd46;
	// begin inline asm
	mov.b64 {%r75,%r76}, %fd47;
	// end inline asm
	shfl.sync.down.b32	%r78|%p16, %r76, 1, 31, -1;
	shfl.sync.down.b32	%r77|%p17, %r75, 1, 31, -1;
	// begin inline asm
	mov.b64 %fd48, {%r77,%r78};
	// end inline asm
	add.f64 	%fd8, %fd47, %fd48;
	setp.ne.s32 	%p18, %r5, 0;
	@%p18 bra 	$L__BB0_24;
	shr.u32 	%r79, %r4, 2;
	and.b32  	%r80, %r79, 248;
	mov.u32 	%r81, _ZZ18matVecMulMultiWarpPdS_S_iiE5s_mem;
	add.s32 	%r82, %r81, %r80;
	st.shared.f64 	[%r82], %fd8;
	setp.ne.s32 	%p19, %r4, 0;
	@%p19 bra 	$L__BB0_24;
	setp.lt.u32 	%p20, %r2, 32;
	mov.f64 	%fd122, 0d0000000000000000;
	@%p20 bra 	$L__BB0_23;
	add.s32 	%r84, %r3, -1;
	and.b32  	%r22, %r3, 15;
	setp.lt.u32 	%p21, %r84, 15;
	mov.f64 	%fd122, 0d0000000000000000;
	mov.b32 	%r105, 0;
	@%p21 bra 	$L__BB0_14;
	and.b32  	%r105, %r3, 48;
	add.s32 	%r102, %r81, 64;
	shr.u32 	%r87, %r2, 5;
	and.b32  	%r88, %r87, 134217712;
	neg.s32 	%r103, %r88;
	mov.f64 	%fd122, 0d0000000000000000;
$L__BB0_13:
	.pragma "nounroll";
	ld.shared.f64 	%fd53, [%r102+-64];
	add.f64 	%fd54, %fd122, %fd53;
	ld.shared.f64 	%fd55, [%r102+-56];
	add.f64 	%fd56, %fd54, %fd55;
	ld.shared.f64 	%fd57, [%r102+-48];
	add.f64 	%fd58, %fd56, %fd57;
	ld.shared.f64 	%fd59, [%r102+-40];
	add.f64 	%fd60, %fd58, %fd59;
	ld.shared.f64 	%fd61, [%r102+-32];
	add.f64 	%fd62, %fd60, %fd61;
	ld.shared.f64 	%fd63, [%r102+-24];
	add.f64 	%fd64, %fd62, %fd63;
	ld.shared.f64 	%fd65, [%r102+-16];
	add.f64 	%fd66, %fd64, %fd65;
	ld.shared.f64 	%fd67, [%r102+-8];
	add.f64 	%fd68, %fd66, %fd67;
	ld.shared.f64 	%fd69, [%r102];
	add.f64 	%fd70, %fd68, %fd69;
	ld.shared.f64 	%fd71, [%r102+8];
	add.f64 	%fd72, %fd70, %fd71;
	ld.shared.f64 	%fd73, [%r102+16];
	add.f64 	%fd74, %fd72, %fd73;
	ld.shared.f64 	%fd75, [%r102+24];
	add.f64 	%fd76, %fd74, %fd75;
	ld.shared.f64 	%fd77, [%r102+32];
	add.f64 	%fd78, %fd76, %fd77;
	ld.shared.f64 	%fd79, [%r102+40];
	add.f64 	%fd80, %fd78, %fd79;
	ld.shared.f64 	%fd81, [%r102+48];
	add.f64 	%fd82, %fd80, %fd81;
	ld.shared.f64 	%fd83, [%r102+56];
	add.f64 	%fd122, %fd82, %fd83;
	add.s32 	%r103, %r103, 16;
	add.s32 	%r102, %r102, 128;
	setp.ne.s32 	%p22, %r103, 0;
	@%p22 bra 	$L__BB0_13;
$L__BB0_14:
	setp.eq.s32 	%p23, %r22, 0;
	@%p23 bra 	$L__BB0_23;
	and.b32  	%r30, %r3, 7;
	setp.lt.u32 	%p24, %r22, 8;
	@%p24 bra 	$L__BB0_17;
	shl.b32 	%r89, %r105, 3;
	add.s32 	%r91, %r81, %r89;
	ld.shared.f64 	%fd85, [%r91];
	add.f64 	%fd86, %fd122, %fd85;
	ld.shared.f64 	%fd87, [%r91+8];
	add.f64 	%fd88, %fd86, %fd87;
	ld.shared.f64 	%fd89, [%r91+16];
	add.f64 	%fd90, %fd88, %fd89;
	ld.shared.f64 	%fd91, [%r91+24];
	add.f64 	%fd92, %fd90, %fd91;
	ld.shared.f64 	%fd93, [%r91+32];
	add.f64 	%fd94, %fd92, %fd93;
	ld.shared.f64 	%fd95, [%r91+40];
	add.f64 	%fd96, %fd94, %fd95;
	ld.shared.f64 	%fd97, [%r91+48];
	add.f64 	%fd98, %fd96, %fd97;
	ld.shared.f64 	%fd99, [%r91+56];
	add.f64 	%fd122, %fd98, %fd99;
	add.s32 	%r105, %r105, 8;
$L__BB0_17:
	setp.eq.s32 	%p25, %r30, 0;
	@%p25 bra 	$L__BB0_23;
	and.b32  	%r33, %r3, 3;
	setp.lt.u32 	%p26, %r30, 4;
	@%p26 bra 	$L__BB0_20;
	shl.b32 	%r92, %r105, 3;
	add.s32 	%r94, %r81, %r92;
	ld.shared.f64 	%fd101, [%r94];
	add.f64 	%fd102, %fd122, %fd101;
	ld.shared.f64 	%fd103, [%r94+8];
	add.f64 	%fd104, %fd102, %fd103;
	ld.shared.f64 	%fd105, [%r94+16];
	add.f64 	%fd106, %fd104, %fd105;
	ld.shared.f64 	%fd107, [%r94+24];
	add.f64 	%fd122, %fd106, %fd107;
	add.s32 	%r105, %r105, 4;
$L__BB0_20:
	setp.eq.s32 	%p27, %r33, 0;
	@%p27 bra 	$L__BB0_23;
	shl.b32 	%r95, %r105, 3;
	add.s32 	%r108, %r81, %r95;
	neg.s32 	%r107, %r33;
$L__BB0_22:
	.pragma "nounroll";
	ld.shared.f64 	%fd108, [%r108];
	add.f64 	%fd122, %fd122, %fd108;
	add.s32 	%r108, %r108, 8;
	add.s32 	%r107, %r107, 1;
	setp.ne.s32 	%p28, %r107, 0;
	@%p28 bra 	$L__BB0_22;
$L__BB0_23:
	cvta.to.global.u64 	%rd29, %rd7;
	mul.wide.u32 	%rd30, %r1, 8;
	add.s64 	%rd31, %rd29, %rd30;
	st.global.f64 	[%rd31], %fd122;
$L__BB0_24:
	ret;

}
	// .globl	_Z25matVecMulMultiRowOneBlockPdS_S_ii
.visible .entry _Z25matVecMulMultiRowOneBlockPdS_S_ii(
	.param .u64 .ptr .align 1 _Z25matVecMulMultiRowOneBlockPdS_S_ii_param_0,
	.param .u64 .ptr .align 1 _Z25matVecMulMultiRowOneBlockPdS_S_ii_param_1,
	.param .u64 .ptr .align 1 _Z25matVecMulMultiRowOneBlockPdS_S_ii_param_2,
	.param .u32 _Z25matVecMulMultiRowOneBlockPdS_S_ii_param_3,
	.param .u32 _Z25matVecMulMultiRowOneBlockPdS_S_ii_param_4
)
{
	.reg .pred 	%p<22>;
	.reg .b32 	%r<69>;
	.reg .b64 	%rd<35>;
	.reg .b64 	%fd<123>;

	ld.param.u64 	%rd12, [_Z25matVecMulMultiRowOneBlockPdS_S_ii_param_0];
	ld.param.u64 	%rd13, [_Z25matVecMulMultiRowOneBlockPdS_S_ii_param_1];
	ld.param.u64 	%rd11, [_Z25matVecMulMultiRowOneBlockPdS_S_ii_param_2];
	ld.param.s32 	%rd14, [_Z25matVecMulMultiRowOneBlockPdS_S_ii_param_3];
	ld.param.u32 	%r27, [_Z25matVecMulMultiRowOneBlockPdS_S_ii_param_4];
	cvta.to.global.u64 	%rd1, %rd13;
	cvta.to.global.u64 	%rd2, %rd12;
	mov.u32 	%r28, %ctaid.x;
	mov.u32 	%r29, %ntid.x;
	shr.u32 	%r30, %r29, 5;
	mov.u32 	%r1, %tid.x;
	shr.u32 	%r31, %r1, 5;
	mad.lo.s32 	%r32, %r30, %r28, %r31;
	cvt.u64.u32 	%rd3, %r32;
	setp.ge.u64 	%p1, %rd3, %rd14;
	@%p1 bra 	$L__BB1_16;
	cvt.u32.u64 	%r33, %rd3;
	and.b32  	%r2, %r1, 31;
	mul.lo.s32 	%r3, %r27, %r33;
	setp.ge.s32 	%p2, %r2, %r27;
	mov.f64 	%fd122, 0d0000000000000000;
	@%p2 bra 	$L__BB1_14;
	not.b32 	%r34, %r2;
	add.s32 	%r35, %r27, %r34;
	shr.u32 	%r36, %r35, 5;
	add.s32 	%r4, %r36, 1;
	and.b32  	%r5, %r4, 15;
	setp.lt.u32 	%p3, %r35, 480;
	mov.f64 	%fd122, 0d0000000000000000;
	mov.u32 	%r64, %r2;
	@%p3 bra 	$L__BB1_5;
	and.b32  	%r37, %r4, 268435440;
	neg.s32 	%r62, %r37;
	add.s64 	%rd4, %rd2, 2048;
	add.s32 	%r61, %r3, %r2;
	mul.wide.u32 	%rd15, %r2, 8;
	add.s64 	%rd16, %rd15, %rd1;
	add.s64 	%rd33, %rd16, 2048;
	mov.f64 	%fd122, 0d0000000000000000;
	mov.u32 	%r64, %r2;
$L__BB1_4:
	.pragma "nounroll";
	mul.wide.s32 	%rd17, %r61, 8;
	add.s64 	%rd18, %rd4, %rd17;
	ld.global.f64 	%fd19, [%rd18+-2048];
	ld.global.f64 	%fd20, [%rd33+-2048];
	fma.rn.f64 	%fd21, %fd19, %fd20, %fd122;
	ld.global.f64 	%fd22, [%rd18+-1792];
	ld.global.f64 	%fd23, [%rd33+-1792];
	fma.rn.f64 	%fd24, %fd22, %fd23, %fd21;
	ld.global.f64 	%fd25, [%rd18+-1536];
	ld.global.f64 	%fd26, [%rd33+-1536];
	fma.rn.f64 	%fd27, %fd25, %fd26, %fd24;
	ld.global.f64 	%fd28, [%rd18+-1280];
	ld.global.f64 	%fd29, [%rd33+-1280];
	fma.rn.f64 	%fd30, %fd28, %fd29, %fd27;
	ld.global.f64 	%fd31, [%rd18+-1024];
	ld.global.f64 	%fd32, [%rd33+-1024];
	fma.rn.f64 	%fd33, %fd31, %fd32, %fd30;
	ld.global.f64 	%fd34, [%rd18+-768];
	ld.global.f64 	%fd35, [%rd33+-768];
	fma.rn.f64 	%fd36, %fd34, %fd35, %fd33;
	ld.global.f64 	%fd37, [%rd18+-512];
	ld.global.f64 	%fd38, [%rd33+-512];
	fma.rn.f64 	%fd39, %fd37, %fd38, %fd36;
	ld.global.f64 	%fd40, [%rd18+-256];
	ld.global.f64 	%fd41, [%rd33+-256];
	fma.rn.f64 	%fd42, %fd40, %fd41, %fd39;
	ld.global.f64 	%fd43, [%rd18];
	ld.global.f64 	%fd44, [%rd33];
	fma.rn.f64 	%fd45, %fd43, %fd44, %fd42;
	ld.global.f64 	%fd46, [%rd18+256];
	ld.global.f64 	%fd47, [%rd33+256];
	fma.rn.f64 	%fd48, %fd46, %fd47, %fd45;
	ld.global.f64 	%fd49, [%rd18+512];
	ld.global.f64 	%fd50, [%rd33+512];
	fma.rn.f64 	%fd51, %fd49, %fd50, %fd48;
	ld.global.f64 	%fd52, [%rd18+768];
	ld.global.f64 	%fd53, [%rd33+768];
	fma.rn.f64 	%fd54, %fd52, %fd53, %fd51;
	ld.global.f64 	%fd55, [%rd18+1024];
	ld.global.f64 	%fd56, [%rd33+1024];
	fma.rn.f64 	%fd57, %fd55, %fd56, %fd54;
	ld.global.f64 	%fd58, [%rd18+1280];
	ld.global.f64 	%fd59, [%rd33+1280];
	fma.rn.f64 	%fd60, %fd58, %fd59, %fd57;
	ld.global.f64 	%fd61, [%rd18+1536];
	ld.global.f64 	%fd62, [%rd33+1536];
	fma.rn.f64 	%fd63, %fd61, %fd62, %fd60;
	ld.global.f64 	%fd64, [%rd18+1792];
	ld.global.f64 	%fd65, [%rd33+1792];
	fma.rn.f64 	%fd122, %fd64, %fd65, %fd63;
	add.s32 	%r64, %r64, 512;
	add.s32 	%r62, %r62, 16;
	add.s32 	%r61, %r61, 512;
	add.s64 	%rd33, %rd33, 4096;
	setp.ne.s32 	%p4, %r62, 0;
	@%p4 bra 	$L__BB1_4;
$L__BB1_5:
	setp.eq.s32 	%p5, %r5, 0;
	@%p5 bra 	$L__BB1_14;
	and.b32  	%r15, %r4, 7;
	setp.lt.u32 	%p6, %r5, 8;
	@%p6 bra 	$L__BB1_8;
	add.s32 	%r39, %r64, %r3;
	mul.wide.s32 	%rd19, %r39, 8;
	add.s64 	%rd20, %rd2, %rd19;
	ld.global.f64 	%fd67, [%rd20];
	mul.wide.u32 	%rd21, %r64, 8;
	add.s64 	%rd22, %rd1, %rd21;
	ld.global.f64 	%fd68, [%rd22];
	fma.rn.f64 	%fd69, %fd67, %fd68, %fd122;
	ld.global.f64 	%fd70, [%rd20+256];
	ld.global.f64 	%fd71, [%rd22+256];
	fma.rn.f64 	%fd72, %fd70, %fd71, %fd69;
	ld.global.f64 	%fd73, [%rd20+512];
	ld.global.f64 	%fd74, [%rd22+512];
	fma.rn.f64 	%fd75, %fd73, %fd74, %fd72;
	ld.global.f64 	%fd76, [%rd20+768];
	ld.global.f64 	%fd77, [%rd22+768];
	fma.rn.f64 	%fd78, %fd76, %fd77, %fd75;
	ld.global.f64 	%fd79, [%rd20+1024];
	ld.global.f64 	%fd80, [%rd22+1024];
	fma.rn.f64 	%fd81, %fd79, %fd80, %fd78;
	ld.global.f64 	%fd82, [%rd20+1280];
	ld.global.f64 	%fd83, [%rd22+1280];
	fma.rn.f64 	%fd84, %fd82, %fd83, %fd81;
	ld.global.f64 	%fd85, [%rd20+1536];
	ld.global.f64 	%fd86, [%rd22+1536];
	fma.rn.f64 	%fd87, %fd85, %fd86, %fd84;
	ld.global.f64 	%fd88, [%rd20+1792];
	ld.global.f64 	%fd89, [%rd22+1792];
	fma.rn.f64 	%fd122, %fd88, %fd89, %fd87;
	add.s32 	%r64, %r64, 256;
$L__BB1_8:
	setp.eq.s32 	%p7, %r15, 0;
	@%p7 bra 	$L__BB1_14;
	and.b32  	%r18, %r4, 3;
	setp.lt.u32 	%p8, %r15, 4;
	@%p8 bra 	$L__BB1_11;
	add.s32 	%r40, %r64, %r3;
	mul.wide.s32 	%rd23, %r40, 8;
	add.s64 	%rd24, %rd2, %rd23;
	ld.global.f64 	%fd91, [%rd24];
	mul.wide.u32 	%rd25, %r64, 8;
	add.s64 	%rd26, %rd1, %rd25;
	ld.global.f64 	%fd92, [%rd26];
	fma.rn.f64 	%fd93, %fd91, %fd92, %fd122;
	ld.global.f64 	%fd94, [%rd24+256];
	ld.global.f64 	%fd95, [%rd26+256];
	fma.rn.f64 	%fd96, %fd94, %fd95, %fd93;
	ld.global.f64 	%fd97, [%rd24+512];
	ld.global.f64 	%fd98, [%rd26+512];
	fma.rn.f64 	%fd99, %fd97, %fd98, %fd96;
	ld.global.f64 	%fd100, [%rd24+768];
	ld.global.f64 	%fd101, [%rd26+768];
	fma.rn.f64 	%fd122, %fd100, %fd101, %fd99;
	add.s32 	%r64, %r64, 128;
$L__BB1_11:
	setp.eq.s32 	%p9, %r18, 0;
	@%p9 bra 	$L__BB1_14;
	mul.wide.u32 	%rd27, %r64, 8;
	add.s64 	%rd34, %rd1, %rd27;
	add.s32 	%r68, %r64, %r3;
	neg.s32 	%r67, %r18;
$L__BB1_13:
	.pragma "nounroll";
	mul.wide.s32 	%rd28, %r68, 8;
	add.s64 	%rd29, %rd2, %rd28;
	ld.global.f64 	%fd102, [%rd29];
	ld.global.f64 	%fd103, [%rd34];
	fma.rn.f64 	%fd122, %fd102, %fd103, %fd122;
	add.s64 	%rd34, %rd34, 256;
	add.s32 	%r68, %r68, 32;
	add.s32 	%r67, %r67, 1;
	setp.ne.s32 	%p10, %r67, 0;
	@%p10 bra 	$L__BB1_13;
$L__BB1_14:
	bar.sync 	0;
	// begin inline asm
	mov.b64 {%r41,%r42}, %fd122;
	// end inline asm
	shfl.sync.down.b32	%r44|%p11, %r42, 16, 31, -1;
	shfl.sync.down.b32	%r43|%p12, %r41, 16, 31, -1;
	// begin inline asm
	mov.b64 %fd105, {%r43,%r44};
	// end inline asm
	add.f64 	%fd106, %fd122, %fd105;
	// begin inline asm
	mov.b64 {%r45,%r46}, %fd106;
	// end inline asm
	shfl.sync.down.b32	%r48|%p13, %r46, 8, 31, -1;
	shfl.sync.down.b32	%r47|%p14, %r45, 8, 31, -1;
	// begin inline asm
	mov.b64 %fd107, {%r47,%r48};
	// end inline asm
	add.f64 	%fd108, %fd106, %fd107;
	// begin inline asm
	mov.b64 {%r49,%r50}, %fd108;
	// end inline asm
	shfl.sync.down.b32	%r52|%p15, %r50, 4, 31, -1;
	shfl.sync.down.b32	%r51|%p16, %r49, 4, 31, -1;
	// begin inline asm
	mov.b64 %fd109, {%r51,%r52};
	// end inline asm
	add.f64 	%fd110, %fd108, %fd109;
	// begin inline asm
	mov.b64 {%r53,%r54}, %fd110;
	// end inline asm
	shfl.sync.down.b32	%r56|%p17, %r54, 2, 31, -1;
	shfl.sync.down.b32	%r55|%p18, %r53, 2, 31, -1;
	// begin inline asm
	mov.b64 %fd111, {%r55,%r56};
	// end inline asm
	add.f64 	%fd112, %fd110, %fd111;
	// begin inline asm
	mov.b64 {%r57,%r58}, %fd112;
	// end inline asm
	shfl.sync.down.b32	%r60|%p19, %r58, 1, 31, -1;
	shfl.sync.down.b32	%r59|%p20, %r57, 1, 31, -1;
	// begin inline asm
	mov.b64 %fd113, {%r59,%r60};
	// end inline asm
	add.f64 	%fd14, %fd112, %fd113;
	setp.ne.s32 	%p21, %r2, 0;
	@%p21 bra 	$L__BB1_16;
	cvta.to.global.u64 	%rd30, %rd11;
	shl.b64 	%rd31, %rd3, 3;
	add.s64 	%rd32, %rd30, %rd31;
	st.global.f64 	[%rd32], %fd14;
$L__BB1_16:
	ret;

}
	// .globl	_Z16matVecMulOneWarpPdS_S_ii
.visible .entry _Z16matVecMulOneWarpPdS_S_ii(
	.param .u64 .ptr .align 1 _Z16matVecMulOneWarpPdS_S_ii_param_0,
	.param .u64 .ptr .align 1 _Z16matVecMulOneWarpPdS_S_ii_param_1,
	.param .u64 .ptr .align 1 _Z16matVecMulOneWarpPdS_S_ii_param_2,
	.param .u32 _Z16matVecMulOneWarpPdS_S_ii_param_3,
	.param .u32 _Z16matVecMulOneWarpPdS_S_ii_param_4
)
{
	.reg .pred 	%p<22>;
	.reg .b32 	%r<65>;
	.reg .b64 	%rd<33>;
	.reg .b64 	%fd<123>;

	ld.param.u64 	%rd11, [_Z16matVecMulOneWarpPdS_S_ii_param_0];
	ld.param.u64 	%rd12, [_Z16matVecMulOneWarpPdS_S_ii_param_1];
	ld.param.u64 	%rd10, [_Z16matVecMulOneWarpPdS_S_ii_param_2];
	ld.param.u32 	%r29, [_Z16matVecMulOneWarpPdS_S_ii_param_3];
	ld.param.u32 	%r28, [_Z16matVecMulOneWarpPdS_S_ii_param_4];
	cvta.to.global.u64 	%rd1, %rd12;
	cvta.to.global.u64 	%rd2, %rd11;
	mov.u32 	%r1, %ctaid.x;
	setp.ge.u32 	%p1, %r1, %r29;
	@%p1 bra 	$L__BB2_16;
	mov.u32 	%r2, %tid.x;
	and.b32  	%r60, %r2, 31;
	mul.lo.s32 	%r4, %r28, %r1;
	setp.ge.s32 	%p2, %r60, %r28;
	mov.f64 	%fd122, 0d0000000000000000;
	@%p2 bra 	$L__BB2_14;
	not.b32 	%r30, %r60;
	add.s32 	%r31, %r28, %r30;
	shr.u32 	%r32, %r31, 5;
	add.s32 	%r5, %r32, 1;
	and.b32  	%r6, %r5, 15;
	setp.lt.u32 	%p3, %r31, 480;
	mov.f64 	%fd122, 0d0000000000000000;
	@%p3 bra 	$L__BB2_5;
	and.b32  	%r33, %r5, 268435440;
	neg.s32 	%r58, %r33;
	add.s64 	%rd3, %rd2, 2048;
	add.s32 	%r57, %r4, %r60;
	mul.wide.u32 	%rd13, %r60, 8;
	add.s64 	%rd14, %rd13, %rd1;
	add.s64 	%rd31, %rd14, 2048;
	mov.f64 	%fd122, 0d0000000000000000;
$L__BB2_4:
	.pragma "nounroll";
	mul.wide.s32 	%rd15, %r57, 8;
	add.s64 	%rd16, %rd3, %rd15;
	ld.global.f64 	%fd19, [%rd16+-2048];
	ld.global.f64 	%fd20, [%rd31+-2048];
	fma.rn.f64 	%fd21, %fd19, %fd20, %fd122;
	ld.global.f64 	%fd22, [%rd16+-1792];
	ld.global.f64 	%fd23, [%rd31+-1792];
	fma.rn.f64 	%fd24, %fd22, %fd23, %fd21;
	ld.global.f64 	%fd25, [%rd16+-1536];
	ld.global.f64 	%fd26, [%rd31+-1536];
	fma.rn.f64 	%fd27, %fd25, %fd26, %fd24;
	ld.global.f64 	%fd28, [%rd16+-1280];
	ld.global.f64 	%fd29, [%rd31+-1280];
	fma.rn.f64 	%fd30, %fd28, %fd29, %fd27;
	ld.global.f64 	%fd31, [%rd16+-1024];
	ld.global.f64 	%fd32, [%rd31+-1024];
	fma.rn.f64 	%fd33, %fd31, %fd32, %fd30;
	ld.global.f64 	%fd34, [%rd16+-768];
	ld.global.f64 	%fd35, [%rd31+-768];
	fma.rn.f64 	%fd36, %fd34, %fd35, %fd33;
	ld.global.f64 	%fd37, [%rd16+-512];
	ld.global.f64 	%fd38, [%rd31+-512];
	fma.rn.f64 	%fd39, %fd37, %fd38, %fd36;
	ld.global.f64 	%fd40, [%rd16+-256];
	ld.global.f64 	%fd41, [%rd31+-256];
	fma.rn.f64 	%fd42, %fd40, %fd41, %fd39;
	ld.global.f64 	%fd43, [%rd16];
	ld.global.f64 	%fd44, [%rd31];
	fma.rn.f64 	%fd45, %fd43, %fd44, %fd42;
	ld.global.f64 	%fd46, [%rd16+256];
	ld.global.f64 	%fd47, [%rd31+256];
	fma.rn.f64 	%fd48, %fd46, %fd47, %fd45;
	ld.global.f64 	%fd49, [%rd16+512];
	ld.global.f64 	%fd50, [%rd31+512];
	fma.rn.f64 	%fd51, %fd49, %fd50, %fd48;
	ld.global.f64 	%fd52, [%rd16+768];
	ld.global.f64 	%fd53, [%rd31+768];
	fma.rn.f64 	%fd54, %fd52, %fd53, %fd51;
	ld.global.f64 	%fd55, [%rd16+1024];
	ld.global.f64 	%fd56, [%rd31+1024];
	fma.rn.f64 	%fd57, %fd55, %fd56, %fd54;
	ld.global.f64 	%fd58, [%rd16+1280];
	ld.global.f64 	%fd59, [%rd31+1280];
	fma.rn.f64 	%fd60, %fd58, %fd59, %fd57;
	ld.global.f64 	%fd61, [%rd16+1536];
	ld.global.f64 	%fd62, [%rd31+1536];
	fma.rn.f64 	%fd63, %fd61, %fd62, %fd60;
	ld.global.f64 	%fd64, [%rd16+1792];
	ld.global.f64 	%fd65, [%rd31+1792];
	fma.rn.f64 	%fd122, %fd64, %fd65, %fd63;
	add.s32 	%r60, %r60, 512;
	add.s32 	%r58, %r58, 16;
	add.s32 	%r57, %r57, 512;
	add.s64 	%rd31, %rd31, 4096;
	setp.ne.s32 	%p4, %r58, 0;
	@%p4 bra 	$L__BB2_4;
$L__BB2_5:
	setp.eq.s32 	%p5, %r6, 0;
	@%p5 bra 	$L__BB2_14;
	and.b32  	%r16, %r5, 7;
	setp.lt.u32 	%p6, %r6, 8;
	@%p6 bra 	$L__BB2_8;
	add.s32 	%r35, %r60, %r4;
	mul.wide.s32 	%rd17, %r35, 8;
	add.s64 	%rd18, %rd2, %rd17;
	ld.global.f64 	%fd67, [%rd18];
	mul.wide.u32 	%rd19, %r60, 8;
	add.s64 	%rd20, %rd1, %rd19;
	ld.global.f64 	%fd68, [%rd20];
	fma.rn.f64 	%fd69, %fd67, %fd68, %fd122;
	ld.global.f64 	%fd70, [%rd18+256];
	ld.global.f64 	%fd71, [%rd20+256];
	fma.rn.f64 	%fd72, %fd70, %fd71, %fd69;
	ld.global.f64 	%fd73, [%rd18+512];
	ld.global.f64 	%fd74, [%rd20+512];
	fma.rn.f64 	%fd75, %fd73, %fd74, %fd72;
	ld.global.f64 	%fd76, [%rd18+768];
	ld.global.f64 	%fd77, [%rd20+768];
	fma.rn.f64 	%fd78, %fd76, %fd77, %fd75;
	ld.global.f64 	%fd79, [%rd18+1024];
	ld.global.f64 	%fd80, [%rd20+1024];
	fma.rn.f64 	%fd81, %fd79, %fd80, %fd78;
	ld.global.f64 	%fd82, [%rd18+1280];
	ld.global.f64 	%fd83, [%rd20+1280];
	fma.rn.f64 	%fd84, %fd82, %fd83, %fd81;
	ld.global.f64 	%fd85, [%rd18+1536];
	ld.global.f64 	%fd86, [%rd20+1536];
	fma.rn.f64 	%fd87, %fd85, %fd86, %fd84;
	ld.global.f64 	%fd88, [%rd18+1792];
	ld.global.f64 	%fd89, [%rd20+1792];
	fma.rn.f64 	%fd122, %fd88, %fd89, %fd87;
	add.s32 	%r60, %r60, 256;
$L__BB2_8:
	setp.eq.s32 	%p7, %r16, 0;
	@%p7 bra 	$L__BB2_14;
	and.b32  	%r19, %r5, 3;
	setp.lt.u32 	%p8, %r16, 4;
	@%p8 bra 	$L__BB2_11;
	add.s32 	%r36, %r60, %r4;
	mul.wide.s32 	%rd21, %r36, 8;
	add.s64 	%rd22, %rd2, %rd21;
	ld.global.f64 	%fd91, [%rd22];
	mul.wide.u32 	%rd23, %r60, 8;
	add.s64 	%rd24, %rd1, %rd23;
	ld.global.f64 	%fd92, [%rd24];
	fma.rn.f64 	%fd93, %fd91, %fd92, %fd122;
	ld.global.f64 	%fd94, [%rd22+256];
	ld.global.f64 	%fd95, [%rd24+256];
	fma.rn.f64 	%fd96, %fd94, %fd95, %fd93;
	ld.global.f64 	%fd97, [%rd22+512];
	ld.global.f64 	%fd98, [%rd24+512];
	fma.rn.f64 	%fd99, %fd97, %fd98, %fd96;
	ld.global.f64 	%fd100, [%rd22+768];
	ld.global.f64 	%fd101, [%rd24+768];
	fma.rn.f64 	%fd122, %fd100, %fd101, %fd99;
	add.s32 	%r60, %r60, 128;
$L__BB2_11:
	setp.eq.s32 	%p9, %r19, 0;
	@%p9 bra 	$L__BB2_14;
	mul.wide.u32 	%rd25, %r60, 8;
	add.s64 	%rd32, %rd1, %rd25;
	add.s32 	%r64, %r60, %r4;
	neg.s32 	%r63, %r19;
$L__BB2_13:
	.pragma "nounroll";
	mul.wide.s32 	%rd26, %r64, 8;
	add.s64 	%rd27, %rd2, %rd26;
	ld.global.f64 	%fd102, [%rd27];
	ld.global.f64 	%fd103, [%rd32];
	fma.rn.f64 	%fd122, %fd102, %fd103, %fd122;
	add.s64 	%rd32, %rd32, 256;
	add.s32 	%r64, %r64, 32;
	add.s32 	%r63, %r63, 1;
	setp.ne.s32 	%p10, %r63, 0;
	@%p10 bra 	$L__BB2_13;
$L__BB2_14:
	bar.sync 	0;
	// begin inline asm
	mov.b64 {%r37,%r38}, %fd122;
	// end inline asm
	shfl.sync.down.b32	%r40|%p11, %r38, 16, 31, -1;
	shfl.sync.down.b32	%r39|%p12, %r37, 16, 31, -1;
	// begin inline asm
	mov.b64 %fd105, {%r39,%r40};
	// end inline asm
	add.f64 	%fd106, %fd122, %fd105;
	// begin inline asm
	mov.b64 {%r41,%r42}, %fd106;
	// end inline asm
	shfl.sync.down.b32	%r44|%p13, %r42, 8, 31, -1;
	shfl.sync.down.b32	%r43|%p14, %r41, 8, 31, -1;
	// begin inline asm
	mov.b64 %fd107, {%r43,%r44};
	// end inline asm
	add.f64 	%fd108, %fd106, %fd107;
	// begin inline asm
	mov.b64 {%r45,%r46}, %fd108;
	// end inline asm
	shfl.sync.down.b32	%r48|%p15, %r46, 4, 31, -1;
	shfl.sync.down.b32	%r47|%p16, %r45, 4, 31, -1;
	// begin inline asm
	mov.b64 %fd109, {%r47,%r48};
	// end inline asm
	add.f64 	%fd110, %fd108, %fd109;
	// begin inline asm
	mov.b64 {%r49,%r50}, %fd110;
	// end inline asm
	shfl.sync.down.b32	%r52|%p17, %r50, 2, 31, -1;
	shfl.sync.down.b32	%r51|%p18, %r49, 2, 31, -1;
	// begin inline asm
	mov.b64 %fd111, {%r51,%r52};
	// end inline asm
	add.f64 	%fd112, %fd110, %fd111;
	// begin inline asm
	mov.b64 {%r53,%r54}, %fd112;
	// end inline asm
	shfl.sync.down.b32	%r56|%p19, %r54, 1, 31, -1;
	shfl.sync.down.b32	%r55|%p20, %r53, 1, 31, -1;
	// begin inline asm
	mov.b64 %fd113, {%r55,%r56};
	// end inline asm
	add.f64 	%fd14, %fd112, %fd113;
	setp.ne.s32 	%p21, %r2, 0;
	@%p21 bra 	$L__BB2_16;
	cvta.to.global.u64 	%rd28, %rd10;
	mul.wide.u32 	%rd29, %r1, 8;
	add.s64 	%rd30, %rd28, %rd29;
	st.global.f64 	[%rd30], %fd14;
$L__BB2_16:
	ret;

}
	// .globl	_Z15matVecMulNoWarpPdS_S_ii
.visible .entry _Z15matVecMulNoWarpPdS_S_ii(
	.param .u64 .ptr .align 1 _Z15matVecMulNoWarpPdS_S_ii_param_0,
	.param .u64 .ptr .align 1 _Z15matVecMulNoWarpPdS_S_ii_param_1,
	.param .u64 .ptr .align 1 _Z15matVecMulNoWarpPdS_S_ii_param_2,
	.param .u32 _Z15matVecMulNoWarpPdS_S_ii_param_3,
	.param .u32 _Z15matVecMulNoWarpPdS_S_ii_param_4
)
{
	.reg .pred 	%p<11>;
	.reg .b32 	%r<35>;
	.reg .b64 	%rd<31>;
	.reg .b64 	%fd<112>;

	ld.param.u64 	%rd11, [_Z15matVecMulNoWarpPdS_S_ii_param_0];
	ld.param.u64 	%rd12, [_Z15matVecMulNoWarpPdS_S_ii_param_1];
	ld.param.u64 	%rd10, [_Z15matVecMulNoWarpPdS_S_ii_param_2];
	ld.param.u32 	%r24, [_Z15matVecMulNoWarpPdS_S_ii_param_3];
	ld.param.u32 	%r23, [_Z15matVecMulNoWarpPdS_S_ii_param_4];
	cvta.to.global.u64 	%rd1, %rd12;
	cvta.to.global.u64 	%rd2, %rd11;
	mov.u32 	%r1, %tid.x;
	setp.ge.u32 	%p1, %r1, %r24;
	@%p1 bra 	$L__BB3_15;
	mul.lo.s32 	%r2, %r23, %r1;
	setp.lt.s32 	%p2, %r23, 1;
	mov.f64 	%fd111, 0d0000000000000000;
	@%p2 bra 	$L__BB3_14;
	and.b32  	%r3, %r23, 15;
	setp.lt.u32 	%p3, %r23, 16;
	mov.f64 	%fd111, 0d0000000000000000;
	mov.b32 	%r31, 0;
	@%p3 bra 	$L__BB3_5;
	and.b32  	%r31, %r23, 2147483632;
	neg.s32 	%r29, %r31;
	add.s64 	%rd3, %rd2, 64;
	add.s64 	%rd29, %rd1, 64;
	mov.f64 	%fd111, 0d0000000000000000;
	mov.u32 	%r28, %r2;
$L__BB3_4:
	.pragma "nounroll";
	mul.wide.s32 	%rd13, %r28, 8;
	add.s64 	%rd14, %rd3, %rd13;
	ld.global.f64 	%fd18, [%rd14+-64];
	ld.global.f64 	%fd19, [%rd29+-64];
	fma.rn.f64 	%fd20, %fd18, %fd19, %fd111;
	ld.global.f64 	%fd21, [%rd14+-56];
	ld.global.f64 	%fd22, [%rd29+-56];
	fma.rn.f64 	%fd23, %fd21, %fd22, %fd20;
	ld.global.f64 	%fd24, [%rd14+-48];
	ld.global.f64 	%fd25, [%rd29+-48];
	fma.rn.f64 	%fd26, %fd24, %fd25, %fd23;
	ld.global.f64 	%fd27, [%rd14+-40];
	ld.global.f64 	%fd28, [%rd29+-40];
	fma.rn.f64 	%fd29, %fd27, %fd28, %fd26;
	ld.global.f64 	%fd30, [%rd14+-32];
	ld.global.f64 	%fd31, [%rd29+-32];
	fma.rn.f64 	%fd32, %fd30, %fd31, %fd29;
	ld.global.f64 	%fd33, [%rd14+-24];
	ld.global.f64 	%fd34, [%rd29+-24];
	fma.rn.f64 	%fd35, %fd33, %fd34, %fd32;
	ld.global.f64 	%fd36, [%rd14+-16];
	ld.global.f64 	%fd37, [%rd29+-16];
	fma.rn.f64 	%fd38, %fd36, %fd37, %fd35;
	ld.global.f64 	%fd39, [%rd14+-8];
	ld.global.f64 	%fd40, [%rd29+-8];
	fma.rn.f64 	%fd41, %fd39, %fd40, %fd38;
	ld.global.f64 	%fd42, [%rd14];
	ld.global.f64 	%fd43, [%rd29];
	fma.rn.f64 	%fd44, %fd42, %fd43, %fd41;
	ld.global.f64 	%fd45, [%rd14+8];
	ld.global.f64 	%fd46, [%rd29+8];
	fma.rn.f64 	%fd47, %fd45, %fd46, %fd44;
	ld.global.f64 	%fd48, [%rd14+16];
	ld.global.f64 	%fd49, [%rd29+16];
	fma.rn.f64 	%fd50, %fd48, %fd49, %fd47;
	ld.global.f64 	%fd51, [%rd14+24];
	ld.global.f64 	%fd52, [%rd29+24];
	fma.rn.f64 	%fd53, %fd51, %fd52, %fd50;
	ld.global.f64 	%fd54, [%rd14+32];
	ld.global.f64 	%fd55, [%rd29+32];
	fma.rn.f64 	%fd56, %fd54, %fd55, %fd53;
	ld.global.f64 	%fd57, [%rd14+40];
	ld.global.f64 	%fd58, [%rd29+40];
	fma.rn.f64 	%fd59, %fd57, %fd58, %fd56;
	ld.global.f64 	%fd60, [%rd14+48];
	ld.global.f64 	%fd61, [%rd29+48];
	fma.rn.f64 	%fd62, %fd60, %fd61, %fd59;
	ld.global.f64 	%fd63, [%rd14+56];
	ld.global.f64 	%fd64, [%rd29+56];
	fma.rn.f64 	%fd111, %fd63, %fd64, %fd62;
	add.s32 	%r29, %r29, 16;
	add.s32 	%r28, %r28, 16;
	add.s64 	%rd29, %rd29, 128;
	setp.ne.s32 	%p4, %r29, 0;
	@%p4 bra 	$L__BB3_4;
$L__BB3_5:
	setp.eq.s32 	%p5, %r3, 0;
	@%p5 bra 	$L__BB3_14;
	and.b32  	%r11, %r23, 7;
	setp.lt.u32 	%p6, %r3, 8;
	@%p6 bra 	$L__BB3_8;
	add.s32 	%r26, %r31, %r2;
	mul.wide.s32 	%rd15, %r26, 8;
	add.s64 	%rd16, %rd2, %rd15;
	ld.global.f64 	%fd66, [%rd16];
	mul.wide.u32 	%rd17, %r31, 8;
	add.s64 	%rd18, %rd1, %rd17;
	ld.global.f64 	%fd67, [%rd18];
	fma.rn.f64 	%fd68, %fd66, %fd67, %fd111;
	ld.global.f64 	%fd69, [%rd16+8];
	ld.global.f64 	%fd70, [%rd18+8];
	fma.rn.f64 	%fd71, %fd69, %fd70, %fd68;
	ld.global.f64 	%fd72, [%rd16+16];
	ld.global.f64 	%fd73, [%rd18+16];
	fma.rn.f64 	%fd74, %fd72, %fd73, %fd71;
	ld.global.f64 	%fd75, [%rd16+24];
	ld.global.f64 	%fd76, [%rd18+24];
	fma.rn.f64 	%fd77, %fd75, %fd76, %fd74;
	ld.global.f64 	%fd78, [%rd16+32];
	ld.global.f64 	%fd79, [%rd18+32];
	fma.rn.f64 	%fd80, %fd78, %fd79, %fd77;
	ld.global.f64 	%fd81, [%rd16+40];
	ld.global.f64 	%fd82, [%rd18+40];
	fma.rn.f64 	%fd83, %fd81, %fd82, %fd80;
	ld.global.f64 	%fd84, [%rd16+48];
	ld.global.f64 	%fd85, [%rd18+48];
	fma.rn.f64 	%fd86, %fd84, %fd85, %fd83;
	ld.global.f64 	%fd87, [%rd16+56];
	ld.global.f64 	%fd88, [%rd18+56];
	fma.rn.f64 	%fd111, %fd87, %fd88, %fd86;
	add.s32 	%r31, %r31, 8;
$L__BB3_8:
	setp.eq.s32 	%p7, %r11, 0;
	@%p7 bra 	$L__BB3_14;
	and.b32  	%r14, %r23, 3;
	setp.lt.u32 	%p8, %r11, 4;
	@%p8 bra 	$L__BB3_11;
	add.s32 	%r27, %r31, %r2;
	mul.wide.s32 	%rd19, %r27, 8;
	add.s64 	%rd20, %rd2, %rd19;
	ld.global.f64 	%fd90, [%rd20];
	mul.wide.u32 	%rd21, %r31, 8;
	add.s64 	%rd22, %rd1, %rd21;
	ld.global.f64 	%fd91, [%rd22];
	fma.rn.f64 	%fd92, %fd90, %fd91, %fd111;
	ld.global.f64 	%fd93, [%rd20+8];
	ld.global.f64 	%fd94, [%rd22+8];
	fma.rn.f64 	%fd95, %fd93, %fd94, %fd92;
	ld.global.f64 	%fd96, [%rd20+16];
	ld.global.f64 	%fd97, [%rd22+16];
	fma.rn.f64 	%fd98, %fd96, %fd97, %fd95;
	ld.global.f64 	%fd99, [%rd20+24];
	ld.global.f64 	%fd100, [%rd22+24];
	fma.rn.f64 	%fd111, %fd99, %fd100, %fd98;
	add.s32 	%r31, %r31, 4;
$L__BB3_11:
	setp.eq.s32 	%p9, %r14, 0;
	@%p9 bra 	$L__BB3_14;
	mul.wide.u32 	%rd23, %r31, 8;
	add.s64 	%rd30, %rd1, %rd23;
	add.s32 	%r34, %r31, %r2;
	neg.s32 	%r33, %r14;
$L__BB3_13:
	.pragma "nounroll";
	mul.wide.s32 	%rd24, %r34, 8;
	add.s64 	%rd25, %rd2, %rd24;
	ld.global.f64 	%fd101, [%rd25];
	ld.global.f64 	%fd102, [%rd30];
	fma.rn.f64 	%fd111, %fd101, %fd102, %fd111;
	add.s64 	%rd30, %rd30, 8;
	add.s32 	%r34, %r34, 1;
	add.s32 	%r33, %r33, 1;
	setp.ne.s32 	%p10, %r33, 0;
	@%p10 bra 	$L__BB3_13;
$L__BB3_14:
	cvta.to.global.u64 	%rd26, %rd10;
	mul.wide.u32 	%rd27, %r1, 8;
	add.s64 	%rd28, %rd26, %rd27;
	st.global.f64 	[%rd28], %fd111;
$L__BB3_15:
	ret;

}


// ===== COMPILED SASS (sm_100) =====

	.target	sm_100

	.elftype	@"ET_EXEC"


//--------------------- .note.nv.tkinfo           --------------------------
	.section	.note.nv.tkinfo,"",@"SHT_NOTE"
	.sectionflags	@"SHF_NOTE_NV_TKINFO"
	.tkinfo
        /*0018*/ 	.word	0x00000002
        /*0030*/ 	.string	""
        /*0030*/ 	.string	"ptxas"
        /*0030*/ 	.string	"Cuda compilation tools, release 13.0, V13.0.88"
        /*0030*/ 	.string	"Build cuda_13.0.r13.0/compiler.36424714_0"
        /*0030*/ 	.string	"-arch sm_100 -m 64 "



//--------------------- .note.nv.cuinfo           --------------------------
	.section	.note.nv.cuinfo,"",@"SHT_NOTE"
	.sectionflags	@"SHF_NOTE_NV_CUINFO"
        /*0018*/ 	.short	0x0002
        /*001a*/ 	.short	0x0064
        /*001c*/ 	.short	0x0082
	.zero		2


//--------------------- .nv.info                  --------------------------
	.section	.nv.info,"",@"SHT_CUDA_INFO"
	.align	4


	//----- nvinfo : EIATTR_REGCOUNT
	.align		4
        /*0000*/ 	.byte	0x04, 0x2f
        /*0002*/ 	.short	(.L_1 - .L_0)
	.align		4
.L_0:
        /*0004*/ 	.word	index@(_Z18matVecMulMultiWarpPdS_S_ii)
        /*0008*/ 	.word	0x00000020


	//----- nvinfo : EIATTR_FRAME_SIZE
	.align		4
.L_1:
        /*000c*/ 	.byte	0x04, 0x11
        /*000e*/ 	.short	(.L_3 - .L_2)
	.align		4
.L_2:
        /*0010*/ 	.word	index@(_Z18matVecMulMultiWarpPdS_S_ii)
        /*0014*/ 	.word	0x00000000


	//----- nvinfo : EIATTR_REGCOUNT
	.align		4
.L_3:
        /*0018*/ 	.byte	0x04, 0x2f
        /*001a*/ 	.short	(.L_5 - .L_4)
	.align		4
.L_4:
        /*001c*/ 	.word	index@(_Z25matVecMulMultiRowOneBlockPdS_S_ii)
        /*0020*/ 	.word	0x00000020


	//----- nvinfo : EIATTR_FRAME_SIZE
	.align		4
.L_5:
        /*0024*/ 	.byte	0x04, 0x11
        /*0026*/ 	.short	(.L_7 - .L_6)
	.align		4
.L_6:
        /*0028*/ 	.word	index@(_Z25matVecMulMultiRowOneBlockPdS_S_ii)
        /*002c*/ 	.word	0x00000000


	//----- nvinfo : EIATTR_REGCOUNT
	.align		4
.L_7:
        /*0030*/ 	.byte	0x04, 0x2f
        /*0032*/ 	.short	(.L_9 - .L_8)
	.align		4
.L_8:
        /*0034*/ 	.word	index@(_Z16matVecMulOneWarpPdS_S_ii)
        /*0038*/ 	.word	0x00000020


	//----- nvinfo : EIATTR_FRAME_SIZE
	.align		4
.L_9:
        /*003c*/ 	.byte	0x04, 0x11
        /*003e*/ 	.short	(.L_11 - .L_10)
	.align		4
.L_10:
        /*0040*/ 	.word	index@(_Z16matVecMulOneWarpPdS_S_ii)
        /*0044*/ 	.word	0x00000000


	//----- nvinfo : EIATTR_REGCOUNT
	.align		4
.L_11:
        /*0048*/ 	.byte	0x04, 0x2f
        /*004a*/ 	.short	(.L_13 - .L_12)
	.align		4
.L_12:
        /*004c*/ 	.word	index@(_Z15matVecMulNoWarpPdS_S_ii)
        /*0050*/ 	.word	0x00000020


	//----- nvinfo : EIATTR_FRAME_SIZE
	.align		4
.L_13:
        /*0054*/ 	.byte	0x04, 0x11
        /*0056*/ 	.short	(.L_15 - .L_14)
	.align		4
.L_14:
        /*0058*/ 	.word	index@(_Z15matVecMulNoWarpPdS_S_ii)
        /*005c*/ 	.word	0x00000000


	//----- nvinfo : EIATTR_MIN_STACK_SIZE
	.align		4
.L_15:
        /*0060*/ 	.byte	0x04, 0x12
        /*0062*/ 	.short	(.L_17 - .L_16)
	.align		4
.L_16:
        /*0064*/ 	.word	index@(_Z15matVecMulNoWarpPdS_S_ii)
        /*0068*/ 	.word	0x00000000


	//----- nvinfo : EIATTR_MIN_STACK_SIZE
	.align		4
.L_17:
        /*006c*/ 	.byte	0x04, 0x12
        /*006e*/ 	.short	(.L_19 - .L_18)
	.align		4
.L_18:
        /*0070*/ 	.word	index@(_Z16matVecMulOneWarpPdS_S_ii)
        /*0074*/ 	.word	0x00000000


	//----- nvinfo : EIATTR_MIN_STACK_SIZE
	.align		4
.L_19:
        /*0078*/ 	.byte	0x04, 0x12
        /*007a*/ 	.short	(.L_21 - .L_20)
	.align		4
.L_20:
        /*007c*/ 	.word	index@(_Z25matVecMulMultiRowOneBlockPdS_S_ii)
        /*0080*/ 	.word	0x00000000


	//----- nvinfo : EIATTR_MIN_STACK_SIZE
	.align		4
.L_21:
        /*0084*/ 	.byte	0x04, 0x12
        /*0086*/ 	.short	(.L_23 - .L_22)
	.align		4
.L_22:
        /*0088*/ 	.word	index@(_Z18matVecMulMultiWarpPdS_S_ii)
        /*008c*/ 	.word	0x00000000
.L_23:


//--------------------- .nv.compat                --------------------------
	.section	.nv.compat,"",@"SHT_CUDA_COMPAT_INFO"
	.align	4
        /*0000*/ 	.byte	0x02, 0x09, 0x00, 0x00, 0x02, 0x02, 0x01, 0x00, 0x02, 0x05, 0x05, 0x00, 0x03, 0x07, 0x01, 0x01
        /*0010*/ 	.byte	0x02, 0x03, 0x00, 0x00, 0x02, 0x06, 0x01, 0x00, 0x04, 0x0b, 0x08, 0x00, 0x01, 0x00, 0x00, 0x00
        /*0020*/ 	.byte	0x00, 0x00, 0x00, 0x00


//--------------------- .nv.info._Z15matVecMulNoWarpPdS_S_ii --------------------------
	.section	.nv.info._Z15matVecMulNoWarpPdS_S_ii,"",@"SHT_CUDA_INFO"
	.sectionflags	@""
	.align	4


	//----- nvinfo : EIATTR_CUDA_API_VERSION
	.align		4
        /*0000*/ 	.byte	0x04, 0x37
        /*0002*/ 	.short	(.L_25 - .L_24)
.L_24:
        /*0004*/ 	.word	0x00000082


	//----- nvinfo : EIATTR_KPARAM_INFO
	.align		4
.L_25:
        /*0008*/ 	.byte	0x04, 0x17
        /*000a*/ 	.short	(.L_27 - .L_26)
.L_26:
        /*000c*/ 	.word	0x00000000
        /*0010*/ 	.short	0x0004
        /*0012*/ 	.short	0x001c
        /*0014*/ 	.byte	0x00, 0xf0, 0x11, 0x00


	//----- nvinfo : EIATTR_KPARAM_INFO
	.align		4
.L_27:
        /*0018*/ 	.byte	0x04, 0x17
        /*001a*/ 	.short	(.L_29 - .L_28)
.L_28:
        /*001c*/ 	.word	0x00000000
        /*0020*/ 	.short	0x0003
        /*0022*/ 	.short	0x0018
        /*0024*/ 	.byte	0x00, 0xf0, 0x11, 0x00


	//----- nvinfo : EIATTR_KPARAM_INFO
	.align		4
.L_29:
        /*0028*/ 	.byte	0x04, 0x17
        /*002a*/ 	.short	(.L_31 - .L_30)
.L_30:
        /*002c*/ 	.word	0x00000000
        /*0030*/ 	.short	0x0002
        /*0032*/ 	.short	0x0010
        /*0034*/ 	.byte	0x00, 0xf5, 0x21, 0x00


	//----- nvinfo : EIATTR_KPARAM_INFO
	.align		4
.L_31:
        /*0038*/ 	.byte	0x04, 0x17
        /*003a*/ 	.short	(.L_33 - .L_32)
.L_32:
        /*003c*/ 	.word	0x00000000
        /*0040*/ 	.short	0x0001
        /*0042*/ 	.short	0x0008
        /*0044*/ 	.byte	0x00, 0xf5, 0x21, 0x00


	//----- nvinfo : EIATTR_KPARAM_INFO
	.align		4
.L_33:
        /*0048*/ 	.byte	0x04, 0x17
        /*004a*/ 	.short	(.L_35 - .L_34)
.L_34:
        /*004c*/ 	.word	0x00000000
        /*0050*/ 	.short	0x0000
        /*0052*/ 	.short	0x0000
        /*0054*/ 	.byte	0x00, 0xf5, 0x21, 0x00


	//----- nvinfo : EIATTR_SPARSE_MMA_MASK
	.align		4
.L_35:
        /*0058*/ 	.byte	0x03, 0x50
        /*005a*/ 	.short	0x0000


	//----- nvinfo : EIATTR_MAXREG_COUNT
	.align		4
        /*005c*/ 	.byte	0x03, 0x1b
        /*005e*/ 	.short	0x00ff


	//----- nvinfo : EIATTR_MERCURY_ISA_VERSION
	.align		4
        /*0060*/ 	.byte	0x03, 0x5f
        /*0062*/ 	.short	0x0101


	//----- nvinfo : EIATTR_VRC_CTA_INIT_COUNT
	.align		4
        /*0064*/ 	.byte	0x02, 0x4a
	.zero		1
	.zero		1


	//----- nvinfo : EIATTR_EXIT_INSTR_OFFSETS
	.align		4
        /*0068*/ 	.byte	0x04, 0x1c
        /*006a*/ 	.short	(.L_37 - .L_36)


	//   ....[0]....
.L_36:
        /*006c*/ 	.word	0x00000040


	//   ....[1]....
        /*0070*/ 	.word	0x00000a90


	//----- nvinfo : EIATTR_CBANK_PARAM_SIZE
	.align		4
.L_37:
        /*0074*/ 	.byte	0x03, 0x19
        /*0076*/ 	.short	0x0020


	//----- nvinfo : EIATTR_PARAM_CBANK
	.align		4
        /*0078*/ 	.byte	0x04, 0x0a
        /*007a*/ 	.short	(.L_39 - .L_38)
	.align		4
.L_38:
        /*007c*/ 	.word	index@(.nv.constant0._Z15matVecMulNoWarpPdS_S_ii)
        /*0080*/ 	.short	0x0380
        /*0082*/ 	.short	0x0020


	//----- nvinfo : EIATTR_SW_WAR
	.align		4
.L_39:
        /*0084*/ 	.byte	0x04, 0x36
        /*0086*/ 	.short	(.L_41 - .L_40)
.L_40:
        /*0088*/ 	.word	0x00000008
.L_41:


//--------------------- .nv.info._Z16matVecMulOneWarpPdS_S_ii --------------------------
	.section	.nv.info._Z16matVecMulOneWarpPdS_S_ii,"",@"SHT_CUDA_INFO"
	.sectionflags	@""
	.align	4


	//----- nvinfo : EIATTR_CUDA_API_VERSION
	.align		4
        /*0000*/ 	.byte	0x04, 0x37
        /*0002*/ 	.short	(.L_43 - .L_42)
.L_42:
        /*0004*/ 	.word	0x00000082


	//----- nvinfo : EIATTR_KPARAM_INFO
	.align		4
.L_43:
        /*0008*/ 	.byte	0x04, 0x17
        /*000a*/ 	.short	(.L_45 - .L_44)
.L_44:
        /*000c*/ 	.word	0x00000000
        /*0010*/ 	.short	0x0004
        /*0012*/ 	.short	0x001c
        /*0014*/ 	.byte	0x00, 0xf0, 0x11, 0x00


	//----- nvinfo : EIATTR_KPARAM_INFO
	.align		4
.L_45:
        /*0018*/ 	.byte	0x04, 0x17
        /*001a*/ 	.short	(.L_47 - .L_46)
.L_46:
        /*001c*/ 	.word	0x00000000
        /*0020*/ 	.short	0x0003
        /*0022*/ 	.short	0x0018
        /*0024*/ 	.byte	0x00, 0xf0, 0x11, 0x00


	//----- nvinfo : EIATTR_KPARAM_INFO
	.align		4
.L_47:
        /*0028*/ 	.byte	0x04, 0x17
        /*002a*/ 	.short	(.L_49 - .L_48)
.L_48:
        /*002c*/ 	.word	0x00000000
        /*0030*/ 	.short	0x0002
        /*0032*/ 	.short	0x0010
        /*0034*/ 	.byte	0x00, 0xf5, 0x21, 0x00


	//----- nvinfo : EIATTR_KPARAM_INFO
	.align		4
.L_49:
        /*0038*/ 	.byte	0x04, 0x17
        /*003a*/ 	.short	(.L_51 - .L_50)
.L_50:
        /*003c*/ 	.word	0x00000000
        /*0040*/ 	.short	0x0001
        /*0042*/ 	.short	0x0008
        /*0044*/ 	.byte	0x00, 0xf5, 0x21, 0x00


	//----- nvinfo : EIATTR_KPARAM_INFO
	.align		4
.L_51:
        /*0048*/ 	.byte	0x04, 0x17
        /*004a*/ 	.short	(.L_53 - .L_52)
.L_52:
        /*004c*/ 	.word	0x00000000
        /*0050*/ 	.short	0x0000
        /*0052*/ 	.short	0x0000
        /*0054*/ 	.byte	0x00, 0xf5, 0x21, 0x00


	//----- nvinfo : EIATTR_SPARSE_MMA_MASK
	.align		4
.L_53:
        /*0058*/ 	.byte	0x03, 0x50
        /*005a*/ 	.short	0x0000


	//----- nvinfo : EIATTR_MAXREG_COUNT
	.align		4
        /*005c*/ 	.byte	0x03, 0x1b
        /*005e*/ 	.short	0x00ff


	//----- nvinfo : EIATTR_NUM_BARRIERS
	.align		4
        /*0060*/ 	.byte	0x02, 0x4c
        /*0062*/ 	.byte	0x01
	.zero		1


	//----- nvinfo : EIATTR_MERCURY_ISA_VERSION
	.align		4
        /*0064*/ 	.byte	0x03, 0x5f
        /*0066*/ 	.short	0x0101


	//----- nvinfo : EIATTR_COOP_GROUP_MASK_REGIDS
	.align		4
        /*0068*/ 	.byte	0x04, 0x29
        /*006a*/ 	.short	(.L_55 - .L_54)


	//   ....[0]....
.L_54:
        /*006c*/ 	.word	0xffffffff


	//   ....[1]....
        /*0070*/ 	.word	0xffffffff


	//   ....[2]....
        /*0074*/ 	.word	0xffffffff


	//   ....[3]....
        /*0078*/ 	.word	0xffffffff


	//   ....[4]....
        /*007c*/ 	.word	0xffffffff


	//   ....[5]....
        /*0080*/ 	.word	0xffffffff


	//   ....[6]....
        /*0084*/ 	.word	0xffffffff


	//   ....[7]....
        /*0088*/ 	.word	0xffffffff


	//   ....[8]....
        /*008c*/ 	.word	0xffffffff


	//   ....[9]....
        /*0090*/ 	.word	0xffffffff


	//----- nvinfo : EIATTR_COOP_GROUP_INSTR_OFFSETS
	.align		4
.L_55:
        /*0094*/ 	.byte	0x04, 0x28
        /*0096*/ 	.short	(.L_57 - .L_56)


	//   ....[0]....
.L_56:
        /*0098*/ 	.word	0x00000af0


	//   ....[1]....
        /*009c*/ 	.word	0x00000b20


	//   ....[2]....
        /*00a0*/ 	.word	0x00000b40


	//   ....[3]....
        /*00a4*/ 	.word	0x00000b50


	//   ....[4]....
        /*00a8*/ 	.word	0x00000b70


	//   ....[5]....
        /*00ac*/ 	.word	0x00000b80


	//   ....[6]....
        /*00b0*/ 	.word	0x00000ba0


	//   ....[7]....
        /*00b4*/ 	.word	0x00000bb0


	//   ....[8]....
        /*00b8*/ 	.word	0x00000bd0


	//   ....[9]....
        /*00bc*/ 	.word	0x00000be0


	//----- nvinfo : EIATTR_VRC_CTA_INIT_COUNT
	.align		4
.L_57:
        /*00c0*/ 	.byte	0x02, 0x4a
	.zero		1
	.zero		1


	//----- nvinfo : EIATTR_EXIT_INSTR_OFFSETS
	.align		4
        /*00c4*/ 	.byte	0x04, 0x1c
        /*00c6*/ 	.short	(.L_59 - .L_58)


	//   ....[0]....
.L_58:
        /*00c8*/ 	.word	0x00000040


	//   ....[1]....
        /*00cc*/ 	.word	0x00000bf0


	//   ....[2]....
        /*00d0*/ 	.word	0x00000c40


	//----- nvinfo : EIATTR_CRS_STACK_SIZE
	.align		4
.L_59:
        /*00d4*/ 	.byte	0x04, 0x1e
        /*00d6*/ 	.short	(.L_61 - .L_60)
.L_60:
        /*00d8*/ 	.word	0x00000000


	//----- nvinfo : EIATTR_CBANK_PARAM_SIZE
	.align		4
.L_61:
        /*00dc*/ 	.byte	0x03, 0x19
        /*00de*/ 	.short	0x0020


	//----- nvinfo : EIATTR_PARAM_CBANK
	.align		4
        /*00e0*/ 	.byte	0x04, 0x0a
        /*00e2*/ 	.short	(.L_63 - .L_62)
	.align		4
.L_62:
        /*00e4*/ 	.word	index@(.nv.constant0._Z16matVecMulOneWarpPdS_S_ii)
        /*00e8*/ 	.short	0x0380
        /*00ea*/ 	.short	0x0020


	//----- nvinfo : EIATTR_SW_WAR
	.align		4
.L_63:
        /*00ec*/ 	.byte	0x04, 0x36
        /*00ee*/ 	.short	(.L_65 - .L_64)
.L_64:
        /*00f0*/ 	.word	0x00000008
.L_65:


//--------------------- .nv.info._Z25matVecMulMultiRowOneBlockPdS_S_ii --------------------------
	.section	.nv.info._Z25matVecMulMultiRowOneBlockPdS_S_ii,"",@"SHT_CUDA_INFO"
	.sectionflags	@""
	.align	4


	//----- nvinfo : EIATTR_CUDA_API_VERSION
	.align		4
        /*0000*/ 	.byte	0x04, 0x37
        /*0002*/ 	.short	(.L_67 - .L_66)
.L_66:
        /*0004*/ 	.word	0x00000082


	//----- nvinfo : EIATTR_KPARAM_INFO
	.align		4
.L_67:
        /*0008*/ 	.byte	0x04, 0x17
        /*000a*/ 	.short	(.L_69 - .L_68)
.L_68:
        /*000c*/ 	.word	0x00000000
        /*0010*/ 	.short	0x0004
        /*0012*/ 	.short	0x001c
        /*0014*/ 	.byte	0x00, 0xf0, 0x11, 0x00


	//----- nvinfo : EIATTR_KPARAM_INFO
	.align		4
.L_69:
        /*0018*/ 	.byte	0x04, 0x17
        /*001a*/ 	.short	(.L_71 - .L_70)
.L_70:
        /*001c*/ 	.word	0x00000000
        /*0020*/ 	.short	0x0003
        /*0022*/ 	.short	0x0018
        /*0024*/ 	.byte	0x00, 0xf0, 0x11, 0x00


	//----- nvinfo : EIATTR_KPARAM_INFO
	.align		4
.L_71:
        /*0028*/ 	.byte	0x04, 0x17
        /*002a*/ 	.short	(.L_73 - .L_72)
.L_72:
        /*002c*/ 	.word	0x00000000
        /*0030*/ 	.short	0x0002
        /*0032*/ 	.short	0x0010
        /*0034*/ 	.byte	0x00, 0xf5, 0x21, 0x00


	//----- nvinfo : EIATTR_KPARAM_INFO
	.align		4
.L_73:
        /*0038*/ 	.byte	0x04, 0x17
        /*003a*/ 	.short	(.L_75 - .L_74)
.L_74:
        /*003c*/ 	.word	0x00000000
        /*0040*/ 	.short	0x0001
        /*0042*/ 	.short	0x0008
        /*0044*/ 	.byte	0x00, 0xf5, 0x21, 0x00


	//----- nvinfo : EIATTR_KPARAM_INFO
	.align		4
.L_75:
        /*0048*/ 	.byte	0x04, 0x17
        /*004a*/ 	.short	(.L_77 - .L_76)
.L_76:
        /*004c*/ 	.word	0x00000000
        /*0050*/ 	.short	0x0000
        /*0052*/ 	.short	0x0000
        /*0054*/ 	.byte	0x00, 0xf5, 0x21, 0x00


	//----- nvinfo : EIATTR_SPARSE_MMA_MASK
	.align		4
.L_77:
        /*0058*/ 	.byte	0x03, 0x50
        /*005a*/ 	.short	0x0000


	//----- nvinfo : EIATTR_MAXREG_COUNT
	.align		4
        /*005c*/ 	.byte	0x03, 0x1b
        /*005e*/ 	.short	0x00ff


	//----- nvinfo : EIATTR_NUM_BARRIERS
	.align		4
        /*0060*/ 	.byte	0x02, 0x4c
        /*0062*/ 	.byte	0x01
	.zero		1


	//----- nvinfo : EIATTR_MERCURY_ISA_VERSION
	.align		4
        /*0064*/ 	.byte	0x03, 0x5f
        /*0066*/ 	.short	0x0101


	//----- nvinfo : EIATTR_COOP_GROUP_MASK_REGIDS
	.align		4
        /*0068*/ 	.byte	0x04, 0x29
        /*006a*/ 	.short	(.L_79 - .L_78)


	//   ....[0]....
.L_78:
        /*006c*/ 	.word	0xffffffff


	//   ....[1]....
        /*0070*/ 	.word	0xffffffff


	//   ....[2]....
        /*0074*/ 	.word	0xffffffff


	//   ....[3]....
        /*0078*/ 	.word	0xffffffff


	//   ....[4]....
        /*007c*/ 	.word	0xffffffff


	//   ....[5]....
        /*0080*/ 	.word	0xffffffff


	//   ....[6]....
        /*0084*/ 	.word	0xffffffff


	//   ....[7]....
        /*0088*/ 	.word	0xffffffff


	//   ....[8]....
        /*008c*/ 	.word	0xffffffff


	//   ....[9]....
        /*0090*/ 	.word	0xffffffff


	//----- nvinfo : EIATTR_COOP_GROUP_INSTR_OFFSETS
	.align		4
.L_79:
        /*0094*/ 	.byte	0x04, 0x28
        /*0096*/ 	.short	(.L_81 - .L_80)


	//   ....[0]....
.L_80:
        /*0098*/ 	.word	0x00000b70


	//   ....[1]....
        /*009c*/ 	.word	0x00000ba0


	//   ....[2]....
        /*00a0*/ 	.word	0x00000bc0


	//   ....[3]....
        /*00a4*/ 	.word	0x00000bd0


	//   ....[4]....
        /*00a8*/ 	.word	0x00000bf0


	//   ....[5]....
        /*00ac*/ 	.word	0x00000c00


	//   ....[6]....
        /*00b0*/ 	.word	0x00000c20


	//   ....[7]....
        /*00b4*/ 	.word	0x00000c30


	//   ....[8]....
        /*00b8*/ 	.word	0x00000c50


	//   ....[9]....
        /*00bc*/ 	.word	0x00000c60


	//----- nvinfo : EIATTR_VRC_CTA_INIT_COUNT
	.align		4
.L_81:
        /*00c0*/ 	.byte	0x02, 0x4a
	.zero		1
	.zero		1


	//----- nvinfo : EIATTR_EXIT_INSTR_OFFSETS
	.align		4
        /*00c4*/ 	.byte	0x04, 0x1c
        /*00c6*/ 	.short	(.L_83 - .L_82)


	//   ....[0]....
.L_82:
        /*00c8*/ 	.word	0x000000b0


	//   ....[1]....
        /*00cc*/ 	.word	0x00000c70


	//   ....[2]....
        /*00d0*/ 	.word	0x00000cd0


	//----- nvinfo : EIATTR_CRS_STACK_SIZE
	.align		4
.L_83:
        /*00d4*/ 	.byte	0x04, 0x1e
        /*00d6*/ 	.short	(.L_85 - .L_84)
.L_84:
        /*00d8*/ 	.word	0x00000000


	//----- nvinfo : EIATTR_CBANK_PARAM_SIZE
	.align		4
.L_85:
        /*00dc*/ 	.byte	0x03, 0x19
        /*00de*/ 	.short	0x0020


	//----- nvinfo : EIATTR_PARAM_CBANK
	.align		4
        /*00e0*/ 	.byte	0x04, 0x0a
        /*00e2*/ 	.short	(.L_87 - .L_86)
	.align		4
.L_86:
        /*00e4*/ 	.word	index@(.nv.constant0._Z25matVecMulMultiRowOneBlockPdS_S_ii)
        /*00e8*/ 	.short	0x0380
        /*00ea*/ 	.short	0x0020


	//----- nvinfo : EIATTR_SW_WAR
	.align		4
.L_87:
        /*00ec*/ 	.byte	0x04, 0x36
        /*00ee*/ 	.short	(.L_89 - .L_88)
.L_88:
        /*00f0*/ 	.word	0x00000008
.L_89:


//--------------------- .nv.info._Z18matVecMulMultiWarpPdS_S_ii --------------------------
	.section	.nv.info._Z18matVecMulMultiWarpPdS_S_ii,"",@"SHT_CUDA_INFO"
	.sectionflags	@""
	.align	4


	//----- nvinfo : EIATTR_CUDA_API_VERSION
	.align		4
        /*0000*/ 	.byte	0x04, 0x37
        /*0002*/ 	.short	(.L_91 - .L_90)
.L_90:
        /*0004*/ 	.word	0x00000082


	//----- nvinfo : EIATTR_KPARAM_INFO
	.align		4
.L_91:
        /*0008*/ 	.byte	0x04, 0x17
        /*000a*/ 	.short	(.L_93 - .L_92)
.L_92:
        /*000c*/ 	.word	0x00000000
        /*0010*/ 	.short	0x0004
        /*0012*/ 	.short	0x001c
        /*0014*/ 	.byte	0x00, 0xf0, 0x11, 0x00


	//----- nvinfo : EIATTR_KPARAM_INFO
	.align		4
.L_93:
        /*0018*/ 	.byte	0x04, 0x17
        /*001a*/ 	.short	(.L_95 - .L_94)
.L_94:
        /*001c*/ 	.word	0x00000000
        /*0020*/ 	.short	0x0003
        /*0022*/ 	.short	0x0018
        /*0024*/ 	.byte	0x00, 0xf0, 0x11, 0x00


	//----- nvinfo : EIATTR_KPARAM_INFO
	.align		4
.L_95:
        /*0028*/ 	.byte	0x04, 0x17
        /*002a*/ 	.short	(.L_97 - .L_96)
.L_96:
        /*002c*/ 	.word	0x00000000
        /*0030*/ 	.short	0x0002
        /*0032*/ 	.short	0x0010
        /*0034*/ 	.byte	0x00, 0xf5, 0x21, 0x00


	//----- nvinfo : EIATTR_KPARAM_INFO
	.align		4
.L_97:
        /*0038*/ 	.byte	0x04, 0x17
        /*003a*/ 	.short	(.L_99 - .L_98)
.L_98:
        /*003c*/ 	.word	0x00000000
        /*0040*/ 	.short	0x0001
        /*0042*/ 	.short	0x0008
        /*0044*/ 	.byte	0x00, 0xf5, 0x21, 0x00


	//----- nvinfo : EIATTR_KPARAM_INFO
	.align		4
.L_99:
        /*0048*/ 	.byte	0x04, 0x17
        /*004a*/ 	.short	(.L_101 - .L_100)
.L_100:
        /*004c*/ 	.word	0x00000000
        /*0050*/ 	.short	0x0000
        /*0052*/ 	.short	0x0000
        /*0054*/ 	.byte	0x00, 0xf5, 0x21, 0x00


	//----- nvinfo : EIATTR_SPARSE_MMA_MASK
	.align		4
.L_101:
        /*0058*/ 	.byte	0x03, 0x50
        /*005a*/ 	.short	0x0000


	//----- nvinfo : EIATTR_MAXREG_COUNT
	.align		4
        /*005c*/ 	.byte	0x03, 0x1b
        /*005e*/ 	.short	0x00ff


	//----- nvinfo : EIATTR_NUM_BARRIERS
	.align		4
        /*0060*/ 	.byte	0x02, 0x4c
        /*0062*/ 	.byte	0x01
	.zero		1


	//----- nvinfo : EIATTR_MERCURY_ISA_VERSION
	.align		4
        /*0064*/ 	.byte	0x03, 0x5f
        /*0066*/ 	.short	0x0101


	//----- nvinfo : EIATTR_COOP_GROUP_MASK_REGIDS
	.align		4
        /*0068*/ 	.byte	0x04, 0x29
        /*006a*/ 	.short	(.L_103 - .L_102)


	//   ....[0]....
.L_102:
        /*006c*/ 	.word	0xffffffff


	//   ....[1]....
        /*0070*/ 	.word	0xffffffff


	//   ....[2]....
        /*0074*/ 	.word	0xffffffff


	//   ....[3]....
        /*0078*/ 	.word	0xffffffff


	//   ....[4]....
        /*007c*/ 	.word	0xffffffff


	//   ....[5]....
        /*0080*/ 	.word	0xffffffff


	//   ....[6]....
        /*0084*/ 	.word	0xffffffff


	//   ....[7]....
        /*0088*/ 	.word	0xffffffff


	//   ....[8]....
        /*008c*/ 	.word	0xffffffff


	//   ....[9]....
        /*0090*/ 	.word	0xffffffff


	//----- nvinfo : EIATTR_COOP_GROUP_INSTR_OFFSETS
	.align		4
.L_103:
        /*0094*/ 	.byte	0x04, 0x28
        /*0096*/ 	.short	(.L_105 - .L_104)


	//   ....[0]....
.L_104:
        /*0098*/ 	.word	0x000006a0


	//   ....[1]....
        /*009c*/ 	.word	0x000006d0


	//   ....[2]....
        /*00a0*/ 	.word	0x000006f0


	//   ....[3]....
        /*00a4*/ 	.word	0x00000700


	//   ....[4]....
        /*00a8*/ 	.word	0x00000720


	//   ....[5]....
        /*00ac*/ 	.word	0x00000730


	//   ....[6]....
        /*00b0*/ 	.word	0x00000750


	//   ....[7]....
        /*00b4*/ 	.word	0x00000760


	//   ....[8]....
        /*00b8*/ 	.word	0x00000780


	//   ....[9]....
        /*00bc*/ 	.word	0x00000790


	//----- nvinfo : EIATTR_VRC_CTA_INIT_COUNT
	.align		4
.L_105:
        /*00c0*/ 	.byte	0x02, 0x4a
	.zero		1
	.zero		1


	//----- nvinfo : EIATTR_EXIT_INSTR_OFFSETS
	.align		4
        /*00c4*/ 	.byte	0x04, 0x1c
        /*00c6*/ 	.short	(.L_107 - .L_106)


	//   ....[0]....
.L_106:
        /*00c8*/ 	.word	0x00000040


	//   ....[1]....
        /*00cc*/ 	.word	0x000007a0


	//   ....[2]....
        /*00d0*/ 	.word	0x00000830


	//   ....[3]....
        /*00d4*/ 	.word	0x00000dc0


	//----- nvinfo : EIATTR_CRS_STACK_SIZE
	.align		4
.L_107:
        /*00d8*/ 	.byte	0x04, 0x1e
        /*00da*/ 	.short	(.L_109 - .L_108)
.L_108:
        /*00dc*/ 	.word	0x00000000


	//----- nvinfo : EIATTR_CBANK_PARAM_SIZE
	.align		4
.L_109:
        /*00e0*/ 	.byte	0x03, 0x19
        /*00e2*/ 	.short	0x0020


	//----- nvinfo : EIATTR_PARAM_CBANK
	.align		4
        /*00e4*/ 	.byte	0x04, 0x0a
        /*00e6*/ 	.short	(.L_111 - .L_110)
	.align		4
.L_110:
        /*00e8*/ 	.word	index@(.nv.constant0._Z18matVecMulMultiWarpPdS_S_ii)
        /*00ec*/ 	.short	0x0380
        /*00ee*/ 	.short	0x0020


	//----- nvinfo : EIATTR_SW_WAR
	.align		4
.L_111:
        /*00f0*/ 	.byte	0x04, 0x36
        /*00f2*/ 	.short	(.L_113 - .L_112)
.L_112:
        /*00f4*/ 	.word	0x00000008
.L_113:


//--------------------- .nv.callgraph             --------------------------
	.section	.nv.callgraph,"",@"SHT_CUDA_CALLGRAPH"
	.align	4
	.sectionentsize	8
	.align		4
        /*0000*/ 	.word	0x00000000
	.align		4
        /*0004*/ 	.word	0xffffffff
	.align		4
        /*0008*/ 	.word	0x00000000
	.align		4
        /*000c*/ 	.word	0xfffffffe
	.align		4
        /*0010*/ 	.word	0x00000000
	.align		4
        /*0014*/ 	.word	0xfffffffd
	.align		4
        /*0018*/ 	.word	0x00000000
	.align		4
        /*001c*/ 	.word	0xfffffffc


//--------------------- .text._Z15matVecMulNoWarpPdS_S_ii --------------------------
	.section	.text._Z15matVecMulNoWarpPdS_S_ii,"ax",@progbits
	.align	128
        .global         _Z15matVecMulNoWarpPdS_S_ii
        .type           _Z15matVecMulNoWarpPdS_S_ii,@function
        .size           _Z15matVecMulNoWarpPdS_S_ii,(.L_x_42 - _Z15matVecMulNoWarpPdS_S_ii)
        .other          _Z15matVecMulNoWarpPdS_S_ii,@"STO_CUDA_ENTRY STV_DEFAULT"
_Z15matVecMulNoWarpPdS_S_ii:
.text._Z15matVecMulNoWarpPdS_S_ii:
[----:B------:R-:W-:Y:S01]  /*0000*/  LDC R1, c[0x0][0x37c] ;  /* 0x0000df00ff017b82 */ /* 0x000fe20000000800 */
[----:B------:R-:W0:Y:S01]  /*0010*/  S2R R0, SR_TID.X ;  /* 0x0000000000007919 */ /* 0x000e220000002100 */
[----:B------:R-:W0:Y:S02]  /*0020*/  LDCU UR4, c[0x0][0x398] ;  /* 0x00007300ff0477ac */ /* 0x000e240008000800 */
[----:B0-----:R-:W-:-:S13]  /*0030*/  ISETP.GE.U32.AND P0, PT, R0, UR4, PT ;  /* 0x0000000400007c0c */ /* 0x001fda000bf06070 */
[----:B------:R-:W-:Y:S05]  /*0040*/  @P0 EXIT ;  /* 0x000000000000094d */ /* 0x000fea0003800000 */
[----:B------:R-:W0:Y:S01]  /*0050*/  LDCU UR8, c[0x0][0x39c] ;  /* 0x00007380ff0877ac */ /* 0x000e220008000800 */
[----:B------:R-:W-:Y:S01]  /*0060*/  CS2R R24, SRZ ;  /* 0x0000000000187805 */ /* 0x000fe2000001ff00 */
[----:B------:R-:W1:Y:S01]  /*0070*/  LDCU.64 UR16, c[0x0][0x358] ;  /* 0x00006b00ff1077ac */ /* 0x000e620008000a00 */
[----:B0-----:R-:W-:-:S09]  /*0080*/  UISETP.GE.AND UP0, UPT, UR8, 0x1, UPT ;  /* 0x000000010800788c */ /* 0x001fd2000bf06270 */
[----:B-1----:R-:W-:Y:S05]  /*0090*/  BRA.U !UP0, `(.L_x_0) ;  /* 0x0000000908707547 */ /* 0x002fea000b800000 */
[----:B------:R-:W-:Y:S01]  /*00a0*/  UISETP.GE.U32.AND UP1, UPT, UR8, 0x10, UPT ;  /* 0x000000100800788c */ /* 0x000fe2000bf26070 */
[----:B------:R-:W-:Y:S01]  /*00b0*/  HFMA2 R3, -RZ, RZ, 0, 0 ;  /* 0x00000000ff037431 */ /* 0x000fe200000001ff */
[----:B------:R-:W-:Y:S02]  /*00c0*/  ULOP3.LUT UR9, UR8, 0xf, URZ, 0xc0, !UPT ;  /* 0x0000000f08097892 */ /* 0x000fe4000f8ec0ff */
[----:B------:R-:W-:Y:S01]  /*00d0*/  IMAD R2, R0, UR8, RZ ;  /* 0x0000000800027c24 */ /* 0x000fe2000f8e02ff */
[----:B------:R-:W-:Y:S01]  /*00e0*/  CS2R R24, SRZ ;  /* 0x0000000000187805 */ /* 0x000fe2000001ff00 */
[----:B------:R-:W-:-:S03]  /*00f0*/  UISETP.NE.AND UP0, UPT, UR9, URZ, UPT ;  /* 0x000000ff0900728c */ /* 0x000fc6000bf05270 */
[----:B------:R-:W-:Y:S08]  /*0100*/  BRA.U !UP1, `(.L_x_1) ;  /* 0x00000005091c7547 */ /* 0x000ff0000b800000 */
[----:B------:R-:W0:Y:S01]  /*0110*/  LDCU.128 UR12, c[0x0][0x380] ;  /* 0x00007000ff0c77ac */ /* 0x000e220008000c00 */
[----:B------:R-:W-:Y:S01]  /*0120*/  IMAD.MOV.U32 R26, RZ, RZ, R2 ;  /* 0x000000ffff1a7224 */ /* 0x000fe200078e0002 */
[----:B------:R-:W-:Y:S01]  /*0130*/  CS2R R24, SRZ ;  /* 0x0000000000187805 */ /* 0x000fe2000001ff00 */
[----:B------:R-:W-:-:S04]  /*0140*/  ULOP3.LUT UR10, UR8, 0x7ffffff0, URZ, 0xc0, !UPT ;  /* 0x7ffffff0080a7892 */ /* 0x000fc8000f8ec0ff */
[----:B------:R-:W-:Y:S02]  /*0150*/  UIADD3 UR11, UPT, UPT, -UR10, URZ, URZ ;  /* 0x000000ff0a0b7290 */ /* 0x000fe4000fffe1ff */
[----:B------:R-:W-:Y:S01]  /*0160*/  MOV R3, UR10 ;  /* 0x0000000a00037c02 */ /* 0x000fe20008000f00 */
[----:B0-----:R-:W-:Y:S02]  /*0170*/  UIADD3 UR4, UP2, UPT, UR14, 0x40, URZ ;  /* 0x000000400e047890 */ /* 0x001fe4000ff5e0ff */
[----:B------:R-:W-:Y:S02]  /*0180*/  UIADD3 UR6, UP1, UPT, UR12, 0x40, URZ ;  /* 0x000000400c067890 */ /* 0x000fe4000ff3e0ff */
[----:B------:R-:W-:Y:S02]  /*0190*/  UIADD3.X UR5, UPT, UPT, URZ, UR15, URZ, UP2, !UPT ;  /* 0x0000000fff057290 */ /* 0x000fe400097fe4ff */
[----:B------:R-:W-:Y:S01]  /*01a0*/  IMAD.U32 R10, RZ, RZ, UR4 ;  /* 0x00000004ff0a7e24 */ /* 0x000fe2000f8e00ff */
[----:B------:R-:W-:-:S03]  /*01b0*/  UIADD3.X UR7, UPT, UPT, URZ, UR13, URZ, UP1, !UPT ;  /* 0x0000000dff077290 */ /* 0x000fc60008ffe4ff */
[----:B------:R-:W-:-:S09]  /*01c0*/  MOV R11, UR5 ;  /* 0x00000005000b7c02 */ /* 0x000fd20008000f00 */
.L_x_2:
[----:B------:R-:W-:Y:S01]  /*01d0*/  MOV R5, UR7 ;  /* 0x0000000700057c02 */ /* 0x000fe20008000f00 */
[----:B------:R-:W-:Y:S01]  /*01e0*/  IMAD.U32 R4, RZ, RZ, UR6 ;  /* 0x00000006ff047e24 */ /* 0x000fe2000f8e00ff */
[----:B------:R-:W-:Y:S01]  /*01f0*/  MOV R7, R11 ;  /* 0x0000000b00077202 */ /* 0x000fe20000000f00 */
[----:B------:R-:W-:Y:S02]  /*0200*/  IMAD.MOV.U32 R6, RZ, RZ, R10 ;  /* 0x000000ffff067224 */ /* 0x000fe400078e000a */
[----:B------:R-:W-:-:S03]  /*0210*/  IMAD.WIDE R4, R26, 0x8, R4 ;  /* 0x000000081a047825 */ /* 0x000fc600078e0204 */
[----:B------:R-:W2:Y:S04]  /*0220*/  LDG.E.64 R22, desc[UR16][R6.64+-0x40] ;  /* 0xffffc01006167981 */ /* 0x000ea8000c1e1b00 */
[----:B------:R-:W2:Y:S04]  /*0230*/  LDG.E.64 R12, desc[UR16][R4.64+-0x40] ;  /* 0xffffc010040c7981 */ /* 0x000ea8000c1e1b00 */
[----:B------:R-:W3:Y:S04]  /*0240*/  LDG.E.64 R20, desc[UR16][R6.64+-0x38] ;  /* 0xffffc81006147981 */ /* 0x000ee8000c1e1b00 */
[----:B------:R-:W3:Y:S04]  /*0250*/  LDG.E.64 R16, desc[UR16][R4.64+-0x38] ;  /* 0xffffc81004107981 */ /* 0x000ee8000c1e1b00 */
[----:B------:R-:W4:Y:S04]  /*0260*/  LDG.E.64 R14, desc[UR16][R6.64+-0x30] ;  /* 0xffffd010060e7981 */ /* 0x000f28000c1e1b00 */
[----:B------:R-:W4:Y:S04]  /*0270*/  LDG.E.64 R10, desc[UR16][R4.64+-0x30] ;  /* 0xffffd010040a7981 */ /* 0x000f28000c1e1b00 */
[----:B------:R-:W5:Y:S04]  /*0280*/  LDG.E.64 R18, desc[UR16][R6.64+-0x28] ;  /* 0xffffd81006127981 */ /* 0x000f68000c1e1b00 */
[----:B------:R-:W5:Y:S01]  /*0290*/  LDG.E.64 R8, desc[UR16][R4.64+-0x28] ;  /* 0xffffd81004087981 */ /* 0x000f62000c1e1b00 */
[----:B--2---:R-:W-:-:S03]  /*02a0*/  DFMA R22, R12, R22, R24 ;  /* 0x000000160c16722b */ /* 0x004fc60000000018 */
[----:B------:R-:W2:Y:S04]  /*02b0*/  LDG.E.64 R24, desc[UR16][R6.64+-0x20] ;  /* 0xffffe01006187981 */ /* 0x000ea8000c1e1b00 */
[----:B------:R-:W2:Y:S01]  /*02c0*/  LDG.E.64 R12, desc[UR16][R4.64+-0x20] ;  /* 0xffffe010040c7981 */ /* 0x000ea2000c1e1b00 */
[----:B---3--:R-:W-:-:S03]  /*02d0*/  DFMA R20, R16, R20, R22 ;  /* 0x000000141014722b */ /* 0x008fc60000000016 */
[----:B------:R-:W3:Y:S04]  /*02e0*/  LDG.E.64 R22, desc[UR16][R6.64+-0x18] ;  /* 0xffffe81006167981 */ /* 0x000ee8000c1e1b00 */
[----:B------:R-:W3:Y:S01]  /*02f0*/  LDG.E.64 R16, desc[UR16][R4.64+-0x18] ;  /* 0xffffe81004107981 */ /* 0x000ee2000c1e1b00 */
[----:B----4-:R-:W-:-:S03]  /*0300*/  DFMA R14, R10, R14, R20 ;  /* 0x0000000e0a0e722b */ /* 0x010fc60000000014 */
[----:B------:R-:W4:Y:S04]  /*0310*/  LDG.E.64 R10, desc[UR16][R6.64+-0x10] ;  /* 0xfffff010060a7981 */ /* 0x000f28000c1e1b00 */
[----:B------:R-:W4:Y:S01]  /*0320*/  LDG.E.64 R20, desc[UR16][R4.64+-0x10] ;  /* 0xfffff01004147981 */ /* 0x000f22000c1e1b00 */
[----:B-----5:R-:W-:-:S03]  /*0330*/  DFMA R18, R8, R18, R14 ;  /* 0x000000120812722b */ /* 0x020fc6000000000e */
        /* <DEDUP_REMOVED lines=26> */
[----:B------:R-:W-:Y:S01]  /*04e0*/  UIADD3 UR11, UPT, UPT, UR11, 0x10, URZ ;  /* 0x000000100b0b7890 */ /* 0x000fe2000fffe0ff */
[----:B------:R-:W-:-:S03]  /*04f0*/  IADD3 R26, PT, PT, R26, 0x10, RZ ;  /* 0x000000101a1a7810 */ /* 0x000fc60007ffe0ff */
[----:B------:R-:W-:Y:S01]  /*0500*/  UISETP.NE.AND UP1, UPT, UR11, URZ, UPT ;  /* 0x000000ff0b00728c */ /* 0x000fe2000bf25270 */
[----:B--2---:R-:W-:-:S08]  /*0510*/  DFMA R10, R14, R12, R10 ;  /* 0x0000000c0e0a722b */ /* 0x004fd0000000000a */
[----:B---3--:R-:W-:-:S08]  /*0520*/  DFMA R10, R18, R16, R10 ;  /* 0x00000010120a722b */ /* 0x008fd0000000000a */
[----:B----4-:R-:W-:Y:S01]  /*0530*/  DFMA R24, R24, R22, R10 ;  /* 0x000000161818722b */ /* 0x010fe2000000000a */
[----:B------:R-:W-:-:S05]  /*0540*/  IADD3 R10, P0, PT, R6, 0x80, RZ ;  /* 0x00000080060a7810 */ /* 0x000fca0007f1e0ff */
[----:B------:R-:W-:Y:S02]  /*0550*/  IMAD.X R11, RZ, RZ, R7, P0 ;  /* 0x000000ffff0b7224 */ /* 0x000fe400000e0607 */
[----:B-----5:R-:W-:Y:S01]  /*0560*/  DFMA R24, R20, R8, R24 ;  /* 0x000000081418722b */ /* 0x020fe20000000018 */
[----:B------:R-:W-:Y:S10]  /*0570*/  BRA.U UP1, `(.L_x_2) ;  /* 0xfffffffd01147547 */ /* 0x000ff4000b83ffff */
.L_x_1:
[----:B------:R-:W-:Y:S05]  /*0580*/  BRA.U !UP0, `(.L_x_0) ;  /* 0x0000000508347547 */ /* 0x000fea000b800000 */
[----:B------:R-:W-:Y:S02]  /*0590*/  UISETP.GE.U32.AND UP0, UPT, UR9, 0x8, UPT ;  /* 0x000000080900788c */ /* 0x000fe4000bf06070 */
[----:B------:R-:W-:-:S04]  /*05a0*/  ULOP3.LUT UR5, UR8, 0x7, URZ, 0xc0, !UPT ;  /* 0x0000000708057892 */ /* 0x000fc8000f8ec0ff */
[----:B------:R-:W-:-:S03]  /*05b0*/  UISETP.NE.AND UP1, UPT, UR5, URZ, UPT ;  /* 0x000000ff0500728c */ /* 0x000fc6000bf25270 */
[----:B------:R-:W-:Y:S08]  /*05c0*/  BRA.U !UP0, `(.L_x_3) ;  /* 0x0000000108787547 */ /* 0x000ff0000b800000 */
[----:B------:R-:W0:Y:S01]  /*05d0*/  LDC.64 R10, c[0x0][0x380] ;  /* 0x0000e000ff0a7b82 */ /* 0x000e220000000a00 */
[----:B------:R-:W-:-:S07]  /*05e0*/  IMAD.IADD R7, R2, 0x1, R3 ;  /* 0x0000000102077824 */ /* 0x000fce00078e0203 */
[----:B------:R-:W1:Y:S01]  /*05f0*/  LDC.64 R4, c[0x0][0x388] ;  /* 0x0000e200ff047b82 */ /* 0x000e620000000a00 */
[----:B0-----:R-:W-:-:S05]  /*0600*/  IMAD.WIDE R10, R7, 0x8, R10 ;  /* 0x00000008070a7825 */ /* 0x001fca00078e020a */
[----:B------:R-:W2:Y:S01]  /*0610*/  LDG.E.64 R12, desc[UR16][R10.64] ;  /* 0x000000100a0c7981 */ /* 0x000ea2000c1e1b00 */
[----:B-1----:R-:W-:-:S03]  /*0620*/  IMAD.WIDE.U32 R4, R3, 0x8, R4 ;  /* 0x0000000803047825 */ /* 0x002fc600078e0004 */
[----:B------:R-:W3:Y:S04]  /*0630*/  LDG.E.64 R16, desc[UR16][R10.64+0x8] ;  /* 0x000008100a107981 */ /* 0x000ee8000c1e1b00 */
[----:B------:R-:W2:Y:S04]  /*0640*/  LDG.E.64 R14, desc[UR16][R4.64] ;  /* 0x00000010040e7981 */ /* 0x000ea8000c1e1b00 */
[----:B------:R-:W3:Y:S04]  /*0650*/  LDG.E.64 R18, desc[UR16][R4.64+0x8] ;  /* 0x0000081004127981 */ /* 0x000ee8000c1e1b00 */
[----:B------:R-:W4:Y:S04]  /*0660*/  LDG.E.64 R20, desc[UR16][R10.64+0x10] ;  /* 0x000010100a147981 */ /* 0x000f28000c1e1b00 */
[----:B------:R-:W4:Y:S04]  /*0670*/  LDG.E.64 R22, desc[UR16][R4.64+0x10] ;  /* 0x0000101004167981 */ /* 0x000f28000c1e1b00 */
[----:B------:R-:W5:Y:S04]  /*0680*/  LDG.E.64 R6, desc[UR16][R10.64+0x18] ;  /* 0x000018100a067981 */ /* 0x000f68000c1e1b00 */
[----:B------:R-:W5:Y:S04]  /*0690*/  LDG.E.64 R8, desc[UR16][R4.64+0x18] ;  /* 0x0000181004087981 */ /* 0x000f68000c1e1b00 */
        /* <DEDUP_REMOVED lines=11> */
[----:B-----5:R-:W-:Y:S01]  /*0750*/  DFMA R6, R6, R8, R20 ;  /* 0x000000080606722b */ /* 0x020fe20000000014 */
[----:B------:R-:W-:-:S07]  /*0760*/  IADD3 R3, PT, PT, R3, 0x8, RZ ;  /* 0x0000000803037810 */ /* 0x000fce0007ffe0ff */
[----:B--2---:R-:W-:-:S08]  /*0770*/  DFMA R6, R12, R14, R6 ;  /* 0x0000000e0c06722b */ /* 0x004fd00000000006 */
[----:B---3--:R-:W-:-:S08]  /*0780*/  DFMA R6, R16, R18, R6 ;  /* 0x000000121006722b */ /* 0x008fd00000000006 */
[----:B----4-:R-:W-:-:S08]  /*0790*/  DFMA R24, R22, R24, R6 ;  /* 0x000000181618722b */ /* 0x010fd00000000006 */
[----:B------:R-:W-:-:S11]  /*07a0*/  DFMA R24, R26, R28, R24 ;  /* 0x0000001c1a18722b */ /* 0x000fd60000000018 */
.L_x_3:
        /* <DEDUP_REMOVED lines=17> */
[----:B------:R-:W5:Y:S01]  /*08c0*/  LDG.E.64 R14, desc[UR16][R20.64+0x18] ;  /* 0x00001810140e7981 */ /* 0x000f62000c1e1b00 */
[----:B------:R-:W-:Y:S01]  /*08d0*/  IADD3 R3, PT, PT, R3, 0x4, RZ ;  /* 0x0000000403037810 */ /* 0x000fe20007ffe0ff */
[----:B--2---:R-:W-:-:S08]  /*08e0*/  DFMA R18, R18, R22, R24 ;  /* 0x000000161212722b */ /* 0x004fd00000000018 */
[----:B---3--:R-:W-:-:S08]  /*08f0*/  DFMA R8, R8, R10, R18 ;  /* 0x0000000a0808722b */ /* 0x008fd00000000012 */
[----:B----4-:R-:W-:-:S08]  /*0900*/  DFMA R4, R4, R6, R8 ;  /* 0x000000060404722b */ /* 0x010fd00000000008 */
[----:B-----5:R-:W-:-:S11]  /*0910*/  DFMA R24, R12, R14, R4 ;  /* 0x0000000e0c18722b */ /* 0x020fd60000000004 */
.L_x_4:
[----:B------:R-:W-:Y:S05]  /*0920*/  BRA.U !UP1, `(.L_x_0) ;  /* 0x00000001094c7547 */ /* 0x000fea000b800000 */
[----:B------:R-:W0:Y:S01]  /*0930*/  LDC.64 R4, c[0x0][0x388] ;  /* 0x0000e200ff047b82 */ /* 0x000e220000000a00 */
[----:B------:R-:W-:Y:S01]  /*0940*/  IADD3 R9, PT, PT, R2, R3, RZ ;  /* 0x0000000302097210 */ /* 0x000fe20007ffe0ff */
[----:B------:R-:W-:-:S06]  /*0950*/  UIADD3 UR4, UPT, UPT, -UR4, URZ, URZ ;  /* 0x000000ff04047290 */ /* 0x000fcc000fffe1ff */
[----:B------:R-:W1:Y:S01]  /*0960*/  LDC.64 R6, c[0x0][0x380] ;  /* 0x0000e000ff067b82 */ /* 0x000e620000000a00 */
[----:B0-----:R-:W-:-:S04]  /*0970*/  IMAD.WIDE.U32 R4, R3, 0x8, R4 ;  /* 0x0000000803047825 */ /* 0x001fc800078e0004 */
[----:B------:R-:W-:Y:S01]  /*0980*/  IMAD.MOV.U32 R8, RZ, RZ, R4 ;  /* 0x000000ffff087224 */ /* 0x000fe200078e0004 */
[----:B------:R-:W-:-:S07]  /*0990*/  MOV R11, R5 ;  /* 0x00000005000b7202 */ /* 0x000fce0000000f00 */
.L_x_5:
[----:B-1----:R-:W-:Y:S01]  /*09a0*/  IMAD.WIDE R2, R9, 0x8, R6 ;  /* 0x0000000809027825 */ /* 0x002fe200078e0206 */
[----:B------:R-:W-:-:S03]  /*09b0*/  MOV R4, R8 ;  /* 0x0000000800047202 */ /* 0x000fc60000000f00 */
[----:B------:R-:W-:Y:S02]  /*09c0*/  IMAD.MOV.U32 R5, RZ, RZ, R11 ;  /* 0x000000ffff057224 */ /* 0x000fe400078e000b */
[----:B------:R-:W2:Y:S04]  /*09d0*/  LDG.E.64 R2, desc[UR16][R2.64] ;  /* 0x0000001002027981 */ /* 0x000ea8000c1e1b00 */
[----:B------:R-:W2:Y:S01]  /*09e0*/  LDG.E.64 R4, desc[UR16][R4.64] ;  /* 0x0000001004047981 */ /* 0x000ea2000c1e1b00 */
[----:B------:R-:W-:Y:S01]  /*09f0*/  UIADD3 UR4, UPT, UPT, UR4, 0x1, URZ ;  /* 0x0000000104047890 */ /* 0x000fe2000fffe0ff */
[----:B------:R-:W-:Y:S02]  /*0a00*/  IADD3 R8, P0, PT, R8, 0x8, RZ ;  /* 0x0000000808087810 */ /* 0x000fe40007f1e0ff */
[----:B------:R-:W-:Y:S01]  /*0a10*/  IADD3 R9, PT, PT, R9, 0x1, RZ ;  /* 0x0000000109097810 */ /* 0x000fe20007ffe0ff */
[----:B------:R-:W-:Y:S01]  /*0a20*/  UISETP.NE.AND UP0, UPT, UR4, URZ, UPT ;  /* 0x000000ff0400728c */ /* 0x000fe2000bf05270 */
[----:B------:R-:W-:Y:S01]  /*0a30*/  IADD3.X R11, PT, PT, RZ, R11, RZ, P0, !PT ;  /* 0x0000000bff0b7210 */ /* 0x000fe200007fe4ff */
[----:B--2---:R-:W-:-:S07]  /*0a40*/  DFMA R24, R2, R4, R24 ;  /* 0x000000040218722b */ /* 0x004fce0000000018 */
[----:B------:R-:W-:Y:S05]  /*0a50*/  BRA.U UP0, `(.L_x_5) ;  /* 0xfffffffd00d07547 */ /* 0x000fea000b83ffff */
.L_x_0:
[----:B------:R-:W0:Y:S02]  /*0a60*/  LDC.64 R2, c[0x0][0x390] ;  /* 0x0000e400ff027b82 */ /* 0x000e240000000a00 */
[----:B0-----:R-:W-:-:S05]  /*0a70*/  IMAD.WIDE.U32 R2, R0, 0x8, R2 ;  /* 0x0000000800027825 */ /* 0x001fca00078e0002 */
[----:B------:R-:W-:Y:S01]  /*0a80*/  STG.E.64 desc[UR16][R2.64], R24 ;  /* 0x0000001802007986 */ /* 0x000fe2000c101b10 */
[----:B------:R-:W-:Y:S05]  /*0a90*/  EXIT ;  /* 0x000000000000794d */ /* 0x000fea0003800000 */
.L_x_6:
[----:B------:R-:W-:-:S00]  /*0aa0*/  BRA `(.L_x_6) ;  /* 0xfffffffc00fc7947 */ /* 0x000fc0000383ffff */
[----:B------:R-:W-:-:S00]  /*0ab0*/  NOP ;  /* 0x0000000000007918 */ /* 0x000fc00000000000 */
        /* <DEDUP_REMOVED lines=12> */
.L_x_42:


//--------------------- .text._Z16matVecMulOneWarpPdS_S_ii --------------------------
	.section	.text._Z16matVecMulOneWarpPdS_S_ii,"ax",@progbits
	.align	128
        .global         _Z16matVecMulOneWarpPdS_S_ii
        .type           _Z16matVecMulOneWarpPdS_S_ii,@function
        .size           _Z16matVecMulOneWarpPdS_S_ii,(.L_x_43 - _Z16matVecMulOneWarpPdS_S_ii)
        .other          _Z16matVecMulOneWarpPdS_S_ii,@"STO_CUDA_ENTRY STV_DEFAULT"
_Z16matVecMulOneWarpPdS_S_ii:
.text._Z16matVecMulOneWarpPdS_S_ii:
[----:B------:R-:W-:Y:S01]  /*0000*/  LDC R1, c[0x0][0x37c] ;  /* 0x0000df00ff017b82 */ /* 0x000fe20000000800 */
[----:B------:R-:W0:Y:S01]  /*0010*/  S2R R0, SR_CTAID.X ;  /* 0x0000000000007919 */ /* 0x000e220000002500 */
[----:B------:R-:W0:Y:S02]  /*0020*/  LDCU UR4, c[0x0][0x398] ;  /* 0x00007300ff0477ac */ /* 0x000e240008000800 */
[----:B0-----:R-:W-:-:S13]  /*0030*/  ISETP.GE.U32.AND P0, PT, R0, UR4, PT ;  /* 0x0000000400007c0c */ /* 0x001fda000bf06070 */
[----:B------:R-:W-:Y:S05]  /*0040*/  @P0 EXIT ;  /* 0x000000000000094d */ /* 0x000fea0003800000 */
[----:B------:R-:W0:Y:S01]  /*0050*/  S2R R2, SR_TID.X ;  /* 0x0000000000027919 */ /* 0x000e220000002100 */
[----:B------:R-:W1:Y:S01]  /*0060*/  LDCU UR6, c[0x0][0x39c] ;  /* 0x00007380ff0677ac */ /* 0x000e620008000800 */
[----:B------:R-:W-:Y:S01]  /*0070*/  BSSY.RECONVERGENT B0, `(.L_x_7) ;  /* 0x00000a7000007945 */ /* 0x000fe20003800200 */
[----:B------:R-:W-:Y:S01]  /*0080*/  CS2R R20, SRZ ;  /* 0x0000000000147805 */ /* 0x000fe2000001ff00 */
[----:B------:R-:W2:Y:S01]  /*0090*/  LDCU.64 UR4, c[0x0][0x358] ;  /* 0x00006b00ff0477ac */ /* 0x000ea20008000a00 */
[----:B0-----:R-:W-:-:S04]  /*00a0*/  LOP3.LUT R25, R2, 0x1f, RZ, 0xc0, !PT ;  /* 0x0000001f02197812 */ /* 0x001fc800078ec0ff */
[----:B-1----:R-:W-:-:S13]  /*00b0*/  ISETP.GE.AND P0, PT, R25, UR6, PT ;  /* 0x0000000619007c0c */ /* 0x002fda000bf06270 */
[----:B--2---:R-:W-:Y:S05]  /*00c0*/  @P0 BRA `(.L_x_8) ;  /* 0x0000000800840947 */ /* 0x004fea0003800000 */
[----:B------:R-:W-:Y:S01]  /*00d0*/  LOP3.LUT R3, RZ, R25, RZ, 0x33, !PT ;  /* 0x00000019ff037212 */ /* 0x000fe200078e33ff */
[----:B------:R-:W-:Y:S01]  /*00e0*/  BSSY.RECONVERGENT B1, `(.L_x_9) ;  /* 0x000004d000017945 */ /* 0x000fe20003800200 */
[----:B------:R-:W-:-:S03]  /*00f0*/  CS2R R20, SRZ ;  /* 0x0000000000147805 */ /* 0x000fc6000001ff00 */
[----:B------:R-:W-:-:S05]  /*0100*/  VIADD R3, R3, UR6 ;  /* 0x0000000603037c36 */ /* 0x000fca0008000000 */
[C---:B------:R-:W-:Y:S02]  /*0110*/  ISETP.GE.U32.AND P1, PT, R3.reuse, 0x1e0, PT ;  /* 0x000001e00300780c */ /* 0x040fe40003f26070 */
[----:B------:R-:W-:-:S04]  /*0120*/  LEA.HI R4, R3, 0x1, RZ, 0x1b ;  /* 0x0000000103047811 */ /* 0x000fc800078fd8ff */
[----:B------:R-:W-:-:S04]  /*0130*/  LOP3.LUT R5, R4, 0xf, RZ, 0xc0, !PT ;  /* 0x0000000f04057812 */ /* 0x000fc800078ec0ff */
[----:B------:R-:W-:-:S03]  /*0140*/  ISETP.NE.AND P0, PT, R5, RZ, PT ;  /* 0x000000ff0500720c */ /* 0x000fc60003f05270 */
[----:B------:R-:W-:Y:S10]  /*0150*/  @!P1 BRA `(.L_x_10) ;  /* 0x0000000400149947 */ /* 0x000ff40003800000 */
[----:B------:R-:W0:Y:S01]  /*0160*/  LDC.64 R8, c[0x0][0x388] ;  /* 0x0000e200ff087b82 */ /* 0x000e220000000a00 */
[----:B------:R-:W-:Y:S01]  /*0170*/  LOP3.LUT R24, R4, 0xffffff0, RZ, 0xc0, !PT ;  /* 0x0ffffff004187812 */ /* 0x000fe200078ec0ff */
[----:B------:R-:W-:Y:S01]  /*0180*/  IMAD R3, R0, UR6, R25 ;  /* 0x0000000600037c24 */ /* 0x000fe2000f8e0219 */
[----:B------:R-:W-:-:S03]  /*0190*/  CS2R R20, SRZ ;  /* 0x0000000000147805 */ /* 0x000fc6000001ff00 */
[----:B------:R-:W-:Y:S02]  /*01a0*/  IMAD.MOV R24, RZ, RZ, -R24 ;  /* 0x000000ffff187224 */ /* 0x000fe400078e0a18 */
[----:B------:R-:W1:Y:S01]  /*01b0*/  LDC.64 R6, c[0x0][0x380] ;  /* 0x0000e000ff067b82 */ /* 0x000e620000000a00 */
[----:B0-----:R-:W-:-:S03]  /*01c0*/  IMAD.WIDE.U32 R8, R25, 0x8, R8 ;  /* 0x0000000819087825 */ /* 0x001fc600078e0008 */
[----:B------:R-:W-:Y:S02]  /*01d0*/  IADD3 R12, P2, PT, R8, 0x800, RZ ;  /* 0x00000800080c7810 */ /* 0x000fe40007f5e0ff */
[----:B-1----:R-:W-:-:S03]  /*01e0*/  IADD3 R6, P1, PT, R6, 0x800, RZ ;  /* 0x0000080006067810 */ /* 0x002fc60007f3e0ff */
[----:B------:R-:W-:Y:S02]  /*01f0*/  IMAD.X R13, RZ, RZ, R9, P2 ;  /* 0x000000ffff0d7224 */ /* 0x000fe400010e0609 */
[----:B------:R-:W-:-:S08]  /*0200*/  IMAD.X R7, RZ, RZ, R7, P1 ;  /* 0x000000ffff077224 */ /* 0x000fd000008e0607 */
.L_x_11:
[----:B------:R-:W-:Y:S01]  /*0210*/  IMAD.WIDE R26, R3, 0x8, R6 ;  /* 0x00000008031a7825 */ /* 0x000fe200078e0206 */
[----:B------:R-:W-:-:S03]  /*0220*/  MOV R8, R12 ;  /* 0x0000000c00087202 */ /* 0x000fc60000000f00 */
[----:B------:R-:W-:Y:S01]  /*0230*/  IMAD.MOV.U32 R9, RZ, RZ, R13 ;  /* 0x000000ffff097224 */ /* 0x000fe200078e000d */
[----:B------:R-:W2:Y:S04]  /*0240*/  LDG.E.64 R10, desc[UR4][R26.64+-0x700] ;  /* 0xfff900041a0a7981 */ /* 0x000ea8000c1e1b00 */
[----:B------:R-:W3:Y:S04]  /*0250*/  LDG.E.64 R16, desc[UR4][R8.64+-0x800] ;  /* 0xfff8000408107981 */ /* 0x000ee8000c1e1b00 */
[----:B------:R-:W3:Y:S04]  /*0260*/  LDG.E.64 R12, desc[UR4][R26.64+-0x800] ;  /* 0xfff800041a0c7981 */ /* 0x000ee8000c1e1b00 */
[----:B------:R-:W2:Y:S04]  /*0270*/  LDG.E.64 R14, desc[UR4][R8.64+-0x700] ;  /* 0xfff90004080e7981 */ /* 0x000ea8000c1e1b00 */
[----:B------:R-:W4:Y:S04]  /*0280*/  LDG.E.64 R18, desc[UR4][R8.64+-0x600] ;  /* 0xfffa000408127981 */ /* 0x000f28000c1e1b00 */
[----:B------:R-:W5:Y:S01]  /*0290*/  LDG.E.64 R22, desc[UR4][R8.64+0x700] ;  /* 0x0007000408167981 */ /* 0x000f62000c1e1b00 */
[----:B---3--:R-:W-:-:S03]  /*02a0*/  DFMA R16, R12, R16, R20 ;  /* 0x000000100c10722b */ /* 0x008fc60000000014 */
[----:B------:R-:W4:Y:S04]  /*02b0*/  LDG.E.64 R12, desc[UR4][R26.64+-0x600] ;  /* 0xfffa00041a0c7981 */ /* 0x000f28000c1e1b00 */
[----:B------:R-:W5:Y:S01]  /*02c0*/  LDG.E.64 R20, desc[UR4][R26.64+0x700] ;  /* 0x000700041a147981 */ /* 0x000f62000c1e1b00 */
[----:B--2---:R-:W-:-:S03]  /*02d0*/  DFMA R14, R10, R14, R16 ;  /* 0x0000000e0a0e722b */ /* 0x004fc60000000010 */
[----:B------:R-:W2:Y:S04]  /*02e0*/  LDG.E.64 R16, desc[UR4][R8.64+-0x500] ;  /* 0xfffb000408107981 */ /* 0x000ea8000c1e1b00 */
[----:B------:R-:W2:Y:S01]  /*02f0*/  LDG.E.64 R10, desc[UR4][R26.64+-0x500] ;  /* 0xfffb00041a0a7981 */ /* 0x000ea2000c1e1b00 */
[----:B----4-:R-:W-:-:S03]  /*0300*/  DFMA R18, R12, R18, R14 ;  /* 0x000000120c12722b */ /* 0x010fc6000000000e */
[----:B------:R-:W3:Y:S04]  /*0310*/  LDG.E.64 R14, desc[UR4][R8.64+-0x400] ;  /* 0xfffc0004080e7981 */ /* 0x000ee8000c1e1b00 */
[----:B------:R-:W3:Y:S01]  /*0320*/  LDG.E.64 R12, desc[UR4][R26.64+-0x400] ;  /* 0xfffc00041a0c7981 */ /* 0x000ee2000c1e1b00 */
[----:B--2---:R-:W-:-:S03]  /*0330*/  DFMA R16, R10, R16, R18 ;  /* 0x000000100a10722b */ /* 0x004fc60000000012 */
[----:B------:R-:W2:Y:S04]  /*0340*/  LDG.E.64 R18, desc[UR4][R8.64+-0x300] ;  /* 0xfffd000408127981 */ /* 0x000ea8000c1e1b00 */
[----:B------:R-:W2:Y:S01]  /*0350*/  LDG.E.64 R10, desc[UR4][R26.64+-0x300] ;  /* 0xfffd00041a0a7981 */ /* 0x000ea2000c1e1b00 */
[----:B---3--:R-:W-:-:S03]  /*0360*/  DFMA R14, R12, R14, R16 ;  /* 0x0000000e0c0e722b */ /* 0x008fc60000000010 */
        /* <DEDUP_REMOVED lines=26> */
[----:B------:R-:W-:Y:S01]  /*0510*/  VIADD R24, R24, 0x10 ;  /* 0x0000001018187836 */ /* 0x000fe20000000000 */
[----:B--2---:R-:W-:-:S04]  /*0520*/  DFMA R10, R12, R10, R14 ;  /* 0x0000000a0c0a722b */ /* 0x004fc8000000000e */
[----:B------:R-:W-:Y:S02]  /*0530*/  ISETP.NE.AND P1, PT, R24, RZ, PT ;  /* 0x000000ff1800720c */ /* 0x000fe40003f25270 */
[----:B------:R-:W-:Y:S01]  /*0540*/  IADD3 R12, P2, PT, R8, 0x1000, RZ ;  /* 0x00001000080c7810 */ /* 0x000fe20007f5e0ff */
[----:B------:R-:W-:Y:S01]  /*0550*/  VIADD R3, R3, 0x200 ;  /* 0x0000020003037836 */ /* 0x000fe20000000000 */
[----:B------:R-:W-:-:S03]  /*0560*/  IADD3 R25, PT, PT, R25, 0x200, RZ ;  /* 0x0000020019197810 */ /* 0x000fc60007ffe0ff */
[----:B------:R-:W-:Y:S01]  /*0570*/  IMAD.X R13, RZ, RZ, R9, P2 ;  /* 0x000000ffff0d7224 */ /* 0x000fe200010e0609 */
[----:B---3--:R-:W-:-:S08]  /*0580*/  DFMA R10, R18, R16, R10 ;  /* 0x00000010120a722b */ /* 0x008fd0000000000a */
[----:B-----5:R-:W-:Y:S01]  /*0590*/  DFMA R20, R20, R22, R10 ;  /* 0x000000161414722b */ /* 0x020fe2000000000a */
[----:B------:R-:W-:Y:S10]  /*05a0*/  @P1 BRA `(.L_x_11) ;  /* 0xfffffffc00181947 */ /* 0x000ff4000383ffff */
.L_x_10:
[----:B------:R-:W-:Y:S05]  /*05b0*/  BSYNC.RECONVERGENT B1 ;  /* 0x0000000000017941 */ /* 0x000fea0003800200 */
.L_x_9:
[----:B------:R-:W-:Y:S05]  /*05c0*/  @!P0 BRA `(.L_x_8) ;  /* 0x0000000400448947 */ /* 0x000fea0003800000 */
[----:B------:R-:W-:Y:S01]  /*05d0*/  ISETP.GE.U32.AND P0, PT, R5, 0x8, PT ;  /* 0x000000080500780c */ /* 0x000fe20003f06070 */
[----:B------:R-:W-:Y:S01]  /*05e0*/  BSSY.RECONVERGENT B1, `(.L_x_12) ;  /* 0x0000022000017945 */ /* 0x000fe20003800200 */
[----:B------:R-:W-:-:S04]  /*05f0*/  LOP3.LUT R3, R4, 0x7, RZ, 0xc0, !PT ;  /* 0x0000000704037812 */ /* 0x000fc800078ec0ff */
[----:B------:R-:W-:-:S07]  /*0600*/  ISETP.NE.AND P1, PT, R3, RZ, PT ;  /* 0x000000ff0300720c */ /* 0x000fce0003f25270 */
[----:B------:R-:W-:Y:S06]  /*0610*/  @!P0 BRA `(.L_x_13) ;  /* 0x0000000000788947 */ /* 0x000fec0003800000 */
[----:B------:R-:W0:Y:S01]  /*0620*/  LDC.64 R8, c[0x0][0x380] ;  /* 0x0000e000ff087b82 */ /* 0x000e220000000a00 */
[----:B------:R-:W-:-:S07]  /*0630*/  IMAD R5, R0, UR6, R25 ;  /* 0x0000000600057c24 */ /* 0x000fce000f8e0219 */
        /* <DEDUP_REMOVED lines=20> */
[----:B--2---:R-:W-:-:S03]  /*0780*/  DFMA R18, R18, R20, R22 ;  /* 0x000000141212722b */ /* 0x004fc60000000016 */
[----:B------:R-:W2:Y:S04]  /*0790*/  LDG.E.64 R20, desc[UR4][R8.64+0x600] ;  /* 0x0006000408147981 */ /* 0x000ea8000c1e1b00 */
[----:B------:R-:W2:Y:S01]  /*07a0*/  LDG.E.64 R22, desc[UR4][R6.64+0x600] ;  /* 0x0006000406167981 */ /* 0x000ea2000c1e1b00 */
[----:B---3--:R-:W-:-:S08]  /*07b0*/  DFMA R10, R10, R12, R18 ;  /* 0x0000000c0a0a722b */ /* 0x008fd00000000012 */
[----:B----4-:R-:W-:Y:S01]  /*07c0*/  DFMA R10, R14, R16, R10 ;  /* 0x000000100e0a722b */ /* 0x010fe2000000000a */
[----:B------:R-:W-:-:S07]  /*07d0*/  VIADD R25, R25, 0x100 ;  /* 0x0000010019197836 */ /* 0x000fce0000000000 */
[----:B--2---:R-:W-:-:S08]  /*07e0*/  DFMA R20, R20, R22, R10 ;  /* 0x000000161414722b */ /* 0x004fd0000000000a */
[----:B-----5:R-:W-:-:S11]  /*07f0*/  DFMA R20, R26, R28, R20 ;  /* 0x0000001c1a14722b */ /* 0x020fd60000000014 */
.L_x_13:
[----:B------:R-:W-:Y:S05]  /*0800*/  BSYNC.RECONVERGENT B1 ;  /* 0x0000000000017941 */ /* 0x000fea0003800200 */
.L_x_12:
        /* <DEDUP_REMOVED lines=19> */
[----:B------:R-:W-:Y:S01]  /*0940*/  VIADD R25, R25, 0x80 ;  /* 0x0000008019197836 */ /* 0x000fe20000000000 */
[----:B--2---:R-:W-:-:S08]  /*0950*/  DFMA R6, R6, R8, R20 ;  /* 0x000000080606722b */ /* 0x004fd00000000014 */
[----:B---3--:R-:W-:-:S08]  /*0960*/  DFMA R6, R10, R12, R6 ;  /* 0x0000000c0a06722b */ /* 0x008fd00000000006 */
[----:B----4-:R-:W-:-:S08]  /*0970*/  DFMA R6, R14, R16, R6 ;  /* 0x000000100e06722b */ /* 0x010fd00000000006 */
[----:B-----5:R-:W-:-:S11]  /*0980*/  DFMA R20, R18, R22, R6 ;  /* 0x000000161214722b */ /* 0x020fd60000000006 */
.L_x_15:
[----:B------:R-:W-:Y:S05]  /*0990*/  BSYNC.RECONVERGENT B1 ;  /* 0x0000000000017941 */ /* 0x000fea0003800200 */
.L_x_14:
[----:B------:R-:W-:Y:S05]  /*09a0*/  @!P1 BRA `(.L_x_8) ;  /* 0x00000000004c9947 */ /* 0x000fea0003800000 */
[----:B------:R-:W0:Y:S01]  /*09b0*/  LDC.64 R8, c[0x0][0x388] ;  /* 0x0000e200ff087b82 */ /* 0x000e220000000a00 */
[----:B------:R-:W-:-:S07]  /*09c0*/  IMAD.MOV R3, RZ, RZ, -R4 ;  /* 0x000000ffff037224 */ /* 0x000fce00078e0a04 */
[----:B------:R-:W1:Y:S01]  /*09d0*/  LDC.64 R6, c[0x0][0x380] ;  /* 0x0000e000ff067b82 */ /* 0x000e620000000a00 */
[----:B0-----:R-:W-:-:S04]  /*09e0*/  IMAD.WIDE.U32 R8, R25, 0x8, R8 ;  /* 0x0000000819087825 */ /* 0x001fc800078e0008 */
[----:B------:R-:W-:Y:S01]  /*09f0*/  IMAD.MOV.U32 R11, RZ, RZ, R9 ;  /* 0x000000ffff0b7224 */ /* 0x000fe200078e0009 */
[----:B------:R-:W-:Y:S01]  /*0a00*/  MOV R10, R8 ;  /* 0x00000008000a7202 */ /* 0x000fe20000000f00 */
[----:B------:R-:W-:-:S07]  /*0a10*/  IMAD R25, R0, UR6, R25 ;  /* 0x0000000600197c24 */ /* 0x000fce000f8e0219 */
.L_x_16:
[----:B-1----:R-:W-:Y:S01]  /*0a20*/  IMAD.WIDE R4, R25, 0x8, R6 ;  /* 0x0000000819047825 */ /* 0x002fe200078e0206 */
[----:B------:R-:W-:-:S03]  /*0a30*/  MOV R8, R10 ;  /* 0x0000000a00087202 */ /* 0x000fc60000000f00 */
[----:B------:R-:W-:Y:S02]  /*0a40*/  IMAD.MOV.U32 R9, RZ, RZ, R11 ;  /* 0x000000ffff097224 */ /* 0x000fe400078e000b */
[----:B------:R-:W2:Y:S04]  /*0a50*/  LDG.E.64 R4, desc[UR4][R4.64] ;  /* 0x0000000404047981 */ /* 0x000ea8000c1e1b00 */
[----:B------:R-:W2:Y:S01]  /*0a60*/  LDG.E.64 R8, desc[UR4][R8.64] ;  /* 0x0000000408087981 */ /* 0x000ea2000c1e1b00 */
[----:B------:R-:W-:Y:S01]  /*0a70*/  VIADD R3, R3, 0x1 ;  /* 0x0000000103037836 */ /* 0x000fe20000000000 */
[----:B------:R-:W-:Y:S02]  /*0a80*/  IADD3 R10, P1, PT, R10, 0x100, RZ ;  /* 0x000001000a0a7810 */ /* 0x000fe40007f3e0ff */
[----:B------:R-:W-:-:S02]  /*0a90*/  IADD3 R25, PT, PT, R25, 0x20, RZ ;  /* 0x0000002019197810 */ /* 0x000fc40007ffe0ff */
[----:B------:R-:W-:Y:S01]  /*0aa0*/  ISETP.NE.AND P0, PT, R3, RZ, PT ;  /* 0x000000ff0300720c */ /* 0x000fe20003f05270 */
[----:B------:R-:W-:Y:S01]  /*0ab0*/  IMAD.X R11, RZ, RZ, R11, P1 ;  /* 0x000000ffff0b7224 */ /* 0x000fe200008e060b */
[----:B--2---:R-:W-:-:S11]  /*0ac0*/  DFMA R20, R4, R8, R20 ;  /* 0x000000080414722b */ /* 0x004fd60000000014 */
[----:B------:R-:W-:Y:S05]  /*0ad0*/  @P0 BRA `(.L_x_16) ;  /* 0xfffffffc00d00947 */ /* 0x000fea000383ffff */
.L_x_8:
[----:B------:R-:W-:Y:S05]  /*0ae0*/  BSYNC.RECONVERGENT B0 ;  /* 0x0000000000007941 */ /* 0x000fea0003800200 */
.L_x_7:
[----:B------:R-:W-:Y:S01]  /*0af0*/  SHFL.DOWN PT, R5, R21, 0x10, 0x1f ;  /* 0x0a001f0015057f89 */ /* 0x000fe200000e0000 */
[----:B------:R-:W-:Y:S01]  /*0b00*/  BAR.SYNC.DEFER_BLOCKING 0x0 ;  /* 0x0000000000007b1d */ /* 0x000fe20000010000 */
[----:B------:R-:W-:-:S05]  /*0b10*/  ISETP.NE.AND P0, PT, R2, RZ, PT ;  /* 0x000000ff0200720c */ /* 0x000fca0003f05270 */
[----:B------:R-:W0:Y:S02]  /*0b20*/  SHFL.DOWN PT, R4, R20, 0x10, 0x1f ;  /* 0x0a001f0014047f89 */ /* 0x000e2400000e0000 */
[----:B0-----:R-:W-:-:S07]  /*0b30*/  DADD R4, R4, R20 ;  /* 0x0000000004047229 */ /* 0x001fce0000000014 */
[----:B------:R-:W-:Y:S04]  /*0b40*/  SHFL.DOWN PT, R7, R5, 0x8, 0x1f ;  /* 0x09001f0005077f89 */ /* 0x000fe800000e0000 */
        /* <DEDUP_REMOVED lines=8> */
[----:B------:R0:W1:Y:S04]  /*0bd0*/  SHFL.DOWN PT, R3, R11, 0x1, 0x1f ;  /* 0x08201f000b037f89 */ /* 0x00006800000e0000 */
[----:B------:R0:W2:Y:S01]  /*0be0*/  SHFL.DOWN PT, R2, R10, 0x1, 0x1f ;  /* 0x08201f000a027f89 */ /* 0x0000a200000e0000 */
[----:B------:R-:W-:Y:S05]  /*0bf0*/  @P0 EXIT ;  /* 0x000000000000094d */ /* 0x000fea0003800000 */
[----:B------:R-:W3:Y:S01]  /*0c00*/  LDC.64 R4, c[0x0][0x390] ;  /* 0x0000e400ff047b82 */ /* 0x000ee20000000a00 */
[----:B012---:R-:W-:Y:S01]  /*0c10*/  DADD R10, R10, R2 ;  /* 0x000000000a0a7229 */ /* 0x007fe20000000002 */
[----:B---3--:R-:W-:-:S06]  /*0c20*/  IMAD.WIDE.U32 R2, R0, 0x8, R4 ;  /* 0x0000000800027825 */ /* 0x008fcc00078e0004 */
[----:B------:R-:W-:Y:S01]  /*0c30*/  STG.E.64 desc[UR4][R2.64], R10 ;  /* 0x0000000a02007986 */ /* 0x000fe2000c101b04 */
[----:B------:R-:W-:Y:S05]  /*0c40*/  EXIT ;  /* 0x000000000000794d */ /* 0x000fea0003800000 */
.L_x_17:
        /* <DEDUP_REMOVED lines=11> */
.L_x_43:


//--------------------- .text._Z25matVecMulMultiRowOneBlockPdS_S_ii --------------------------
	.section	.text._Z25matVecMulMultiRowOneBlockPdS_S_ii,"ax",@progbits
	.align	128
        .global         _Z25matVecMulMultiRowOneBlockPdS_S_ii
        .type           _Z25matVecMulMultiRowOneBlockPdS_S_ii,@function
        .size           _Z25matVecMulMultiRowOneBlockPdS_S_ii,(.L_x_44 - _Z25matVecMulMultiRowOneBlockPdS_S_ii)
        .other          _Z25matVecMulMultiRowOneBlockPdS_S_ii,@"STO_CUDA_ENTRY STV_DEFAULT"
_Z25matVecMulMultiRowOneBlockPdS_S_ii:
.text._Z25matVecMulMultiRowOneBlockPdS_S_ii:
[----:B------:R-:W-:Y:S01]  /*0000*/  LDC R1, c[0x0][0x37c] ;  /* 0x0000df00ff017b82 */ /* 0x000fe20000000800 */
[----:B------:R-:W0:Y:S07]  /*0010*/  S2R R2, SR_TID.X ;  /* 0x0000000000027919 */ /* 0x000e2e0000002100 */
[----:B------:R-:W1:Y:S01]  /*0020*/  LDC R0, c[0x0][0x360] ;  /* 0x0000d800ff007b82 */ /* 0x000e620000000800 */
[----:B------:R-:W2:Y:S07]  /*0030*/  LDCU UR5, c[0x0][0x398] ;  /* 0x00007300ff0577ac */ /* 0x000eae0008000800 */
[----:B------:R-:W3:Y:S01]  /*0040*/  S2UR UR4, SR_CTAID.X ;  /* 0x00000000000479c3 */ /* 0x000ee20000002500 */
[----:B-1----:R-:W-:-:S02]  /*0050*/  SHF.R.U32.HI R0, RZ, 0x5, R0 ;  /* 0x00000005ff007819 */ /* 0x002fc40000011600 */
[----:B0-----:R-:W-:-:S05]  /*0060*/  SHF.R.U32.HI R3, RZ, 0x5, R2 ;  /* 0x00000005ff037819 */ /* 0x001fca0000011602 */
[----:B---3--:R-:W-:Y:S01]  /*0070*/  IMAD R0, R0, UR4, R3 ;  /* 0x0000000400007c24 */ /* 0x008fe2000f8e0203 */
[----:B--2---:R-:W-:-:S04]  /*0080*/  USHF.R.S32.HI UR4, URZ, 0x1f, UR5 ;  /* 0x0000001fff047899 */ /* 0x004fc80008011405 */
[----:B------:R-:W-:-:S04]  /*0090*/  ISETP.GE.U32.AND P0, PT, R0, UR5, PT ;  /* 0x0000000500007c0c */ /* 0x000fc8000bf06070 */
[----:B------:R-:W-:-:S13]  /*00a0*/  ISETP.GE.U32.AND.EX P0, PT, RZ, UR4, PT, P0 ;  /* 0x00000004ff007c0c */ /* 0x000fda000bf06100 */
[----:B------:R-:W-:Y:S05]  /*00b0*/  @P0 EXIT ;  /* 0x000000000000094d */ /* 0x000fea0003800000 */
[----:B------:R-:W0:Y:S01]  /*00c0*/  LDCU UR6, c[0x0][0x39c] ;  /* 0x00007380ff0677ac */ /* 0x000e220008000800 */
[----:B------:R-:W-:Y:S01]  /*00d0*/  LOP3.LUT R3, R2, 0x1f, RZ, 0xc0, !PT ;  /* 0x0000001f02037812 */ /* 0x000fe200078ec0ff */
[----:B------:R-:W-:Y:S01]  /*00e0*/  BSSY.RECONVERGENT B0, `(.L_x_18) ;  /* 0x00000a8000007945 */ /* 0x000fe20003800200 */
[----:B------:R-:W-:Y:S01]  /*00f0*/  CS2R R20, SRZ ;  /* 0x0000000000147805 */ /* 0x000fe2000001ff00 */
[----:B------:R-:W1:Y:S01]  /*0100*/  LDCU.64 UR4, c[0x0][0x358] ;  /* 0x00006b00ff0477ac */ /* 0x000e620008000a00 */
[----:B0-----:R-:W-:-:S13]  /*0110*/  ISETP.GE.AND P0, PT, R3, UR6, PT ;  /* 0x0000000603007c0c */ /* 0x001fda000bf06270 */
[----:B-1----:R-:W-:Y:S05]  /*0120*/  @P0 BRA `(.L_x_19) ;  /* 0x00000008008c0947 */ /* 0x002fea0003800000 */
[----:B------:R-:W-:Y:S01]  /*0130*/  LOP3.LUT R2, RZ, R3, RZ, 0x33, !PT ;  /* 0x00000003ff027212 */ /* 0x000fe200078e33ff */
[----:B------:R-:W-:Y:S01]  /*0140*/  BSSY.RECONVERGENT B1, `(.L_x_20) ;  /* 0x000004f000017945 */ /* 0x000fe20003800200 */
[----:B------:R-:W-:Y:S01]  /*0150*/  IMAD.MOV.U32 R25, RZ, RZ, R3 ;  /* 0x000000ffff197224 */ /* 0x000fe200078e0003 */
[----:B------:R-:W-:Y:S02]  /*0160*/  CS2R R20, SRZ ;  /* 0x0000000000147805 */ /* 0x000fe4000001ff00 */
        /* <DEDUP_REMOVED lines=8> */
[--C-:B------:R-:W-:Y:S01]  /*01f0*/  IMAD R5, R0, UR6, R3.reuse ;  /* 0x0000000600057c24 */ /* 0x100fe2000f8e0203 */
[----:B------:R-:W-:Y:S01]  /*0200*/  CS2R R20, SRZ ;  /* 0x0000000000147805 */ /* 0x000fe2000001ff00 */
[----:B------:R-:W-:Y:S01]  /*0210*/  IMAD.MOV.U32 R25, RZ, RZ, R3 ;  /* 0x000000ffff197224 */ /* 0x000fe200078e0003 */
[----:B------:R-:W-:-:S03]  /*0220*/  IADD3 R24, PT, PT, -R24, RZ, RZ ;  /* 0x000000ff18187210 */ /* 0x000fc60007ffe1ff */
[----:B------:R-:W1:Y:S01]  /*0230*/  LDC.64 R6, c[0x0][0x380] ;  /* 0x0000e000ff067b82 */ /* 0x000e620000000a00 */
[----:B0-----:R-:W-:-:S03]  /*0240*/  IMAD.WIDE.U32 R8, R3, 0x8, R8 ;  /* 0x0000000803087825 */ /* 0x001fc600078e0008 */
[----:B------:R-:W-:Y:S02]  /*0250*/  IADD3 R12, P2, PT, R8, 0x800, RZ ;  /* 0x00000800080c7810 */ /* 0x000fe40007f5e0ff */
[----:B-1----:R-:W-:-:S03]  /*0260*/  IADD3 R6, P1, PT, R6, 0x800, RZ ;  /* 0x0000080006067810 */ /* 0x002fc60007f3e0ff */
[----:B------:R-:W-:Y:S02]  /*0270*/  IMAD.X R13, RZ, RZ, R9, P2 ;  /* 0x000000ffff0d7224 */ /* 0x000fe400010e0609 */
[----:B------:R-:W-:-:S08]  /*0280*/  IMAD.X R7, RZ, RZ, R7, P1 ;  /* 0x000000ffff077224 */ /* 0x000fd000008e0607 */
.L_x_22:
[----:B------:R-:W-:-:S04]  /*0290*/  IMAD.WIDE R26, R5, 0x8, R6 ;  /* 0x00000008051a7825 */ /* 0x000fc800078e0206 */
[----:B------:R-:W-:Y:S01]  /*02a0*/  IMAD.MOV.U32 R8, RZ, RZ, R12 ;  /* 0x000000ffff087224 */ /* 0x000fe200078e000c */
[----:B------:R-:W2:Y:S01]  /*02b0*/  LDG.E.64 R10, desc[UR4][R26.64+-0x700] ;  /* 0xfff900041a0a7981 */ /* 0x000ea2000c1e1b00 */
[----:B------:R-:W-:-:S03]  /*02c0*/  IMAD.MOV.U32 R9, RZ, RZ, R13 ;  /* 0x000000ffff097224 */ /* 0x000fc600078e000d */
        /* <DEDUP_REMOVED lines=54> */
.L_x_21:
[----:B------:R-:W-:Y:S05]  /*0630*/  BSYNC.RECONVERGENT B1 ;  /* 0x0000000000017941 */ /* 0x000fea0003800200 */
.L_x_20:
        /* <DEDUP_REMOVED lines=36> */
.L_x_24:
[----:B------:R-:W-:Y:S05]  /*0880*/  BSYNC.RECONVERGENT B1 ;  /* 0x0000000000017941 */ /* 0x000fea0003800200 */
.L_x_23:
        /* <DEDUP_REMOVED lines=24> */
.L_x_26:
[----:B------:R-:W-:Y:S05]  /*0a10*/  BSYNC.RECONVERGENT B1 ;  /* 0x0000000000017941 */ /* 0x000fea0003800200 */
.L_x_25:
[----:B------:R-:W-:Y:S05]  /*0a20*/  @!P1 BRA `(.L_x_19) ;  /* 0x00000000004c9947 */ /* 0x000fea0003800000 */
[----:B------:R-:W0:Y:S01]  /*0a30*/  LDC.64 R6, c[0x0][0x388] ;  /* 0x0000e200ff067b82 */ /* 0x000e220000000a00 */
[----:B------:R-:W-:Y:S02]  /*0a40*/  IMAD.MOV R2, RZ, RZ, -R2 ;  /* 0x000000ffff027224 */ /* 0x000fe400078e0a02 */
[----:B------:R-:W-:-:S05]  /*0a50*/  IMAD R11, R0, UR6, R25 ;  /* 0x00000006000b7c24 */ /* 0x000fca000f8e0219 */
[----:B------:R-:W1:Y:S01]  /*0a60*/  LDC.64 R4, c[0x0][0x380] ;  /* 0x0000e000ff047b82 */ /* 0x000e620000000a00 */
[----:B0-----:R-:W-:-:S04]  /*0a70*/  IMAD.WIDE.U32 R6, R25, 0x8, R6 ;  /* 0x0000000819067825 */ /* 0x001fc800078e0006 */
[----:B------:R-:W-:Y:S01]  /*0a80*/  IMAD.MOV.U32 R10, RZ, RZ, R6 ;  /* 0x000000ffff0a7224 */ /* 0x000fe200078e0006 */
[----:B------:R-:W-:-:S07]  /*0a90*/  MOV R13, R7 ;  /* 0x00000007000d7202 */ /* 0x000fce0000000f00 */
.L_x_27:
[----:B-1----:R-:W-:-:S04]  /*0aa0*/  IMAD.WIDE R6, R11, 0x8, R4 ;  /* 0x000000080b067825 */ /* 0x002fc800078e0204 */
[----:B------:R-:W-:Y:S02]  /*0ab0*/  IMAD.MOV.U32 R8, RZ, RZ, R10 ;  /* 0x000000ffff087224 */ /* 0x000fe400078e000a */
[----:B------:R-:W-:Y:S01]  /*0ac0*/  IMAD.MOV.U32 R9, RZ, RZ, R13 ;  /* 0x000000ffff097224 */ /* 0x000fe200078e000d */
[----:B------:R-:W2:Y:S05]  /*0ad0*/  LDG.E.64 R6, desc[UR4][R6.64] ;  /* 0x0000000406067981 */ /* 0x000eaa000c1e1b00 */
[----:B------:R-:W2:Y:S01]  /*0ae0*/  LDG.E.64 R8, desc[UR4][R8.64] ;  /* 0x0000000408087981 */ /* 0x000ea2000c1e1b00 */
[----:B------:R-:W-:Y:S01]  /*0af0*/  IADD3 R2, PT, PT, R2, 0x1, RZ ;  /* 0x0000000102027810 */ /* 0x000fe20007ffe0ff */
[----:B------:R-:W-:Y:S01]  /*0b00*/  VIADD R11, R11, 0x20 ;  /* 0x000000200b0b7836 */ /* 0x000fe20000000000 */
[----:B------:R-:W-:-:S02]  /*0b10*/  IADD3 R10, P1, PT, R10, 0x100, RZ ;  /* 0x000001000a0a7810 */ /* 0x000fc40007f3e0ff */
[----:B------:R-:W-:-:S03]  /*0b20*/  ISETP.NE.AND P0, PT, R2, RZ, PT ;  /* 0x000000ff0200720c */ /* 0x000fc60003f05270 */
[----:B------:R-:W-:Y:S01]  /*0b30*/  IMAD.X R13, RZ, RZ, R13, P1 ;  /* 0x000000ffff0d7224 */ /* 0x000fe200008e060d */
[----:B--2---:R-:W-:-:S09]  /*0b40*/  DFMA R20, R6, R8, R20 ;  /* 0x000000080614722b */ /* 0x004fd20000000014 */
[----:B------:R-:W-:Y:S05]  /*0b50*/  @P0 BRA `(.L_x_27) ;  /* 0xfffffffc00d00947 */ /* 0x000fea000383ffff */
.L_x_19:
[----:B------:R-:W-:Y:S05]  /*0b60*/  BSYNC.RECONVERGENT B0 ;  /* 0x0000000000007941 */ /* 0x000fea0003800200 */
.L_x_18:
        /* <DEDUP_REMOVED lines=17> */
[----:B------:R-:W3:Y:S01]  /*0c80*/  LDCU.64 UR6, c[0x0][0x390] ;  /* 0x00007200ff0677ac */ /* 0x000ee20008000a00 */
[----:B-12---:R-:W-:Y:S01]  /*0c90*/  DADD R2, R10, R2 ;  /* 0x000000000a027229 */ /* 0x006fe20000000002 */
[----:B---3--:R-:W-:-:S04]  /*0ca0*/  LEA R4, P0, R0, UR6, 0x3 ;  /* 0x0000000600047c11 */ /* 0x008fc8000f8018ff */
[----:B------:R-:W-:-:S05]  /*0cb0*/  LEA.HI.X R5, R0, UR7, RZ, 0x3, P0 ;  /* 0x0000000700057c11 */ /* 0x000fca00080f1cff */
[----:B------:R-:W-:Y:S01]  /*0cc0*/  STG.E.64 desc[UR4][R4.64], R2 ;  /* 0x0000000204007986 */ /* 0x000fe2000c101b04 */
[----:B------:R-:W-:Y:S05]  /*0cd0*/  EXIT ;  /* 0x000000000000794d */ /* 0x000fea0003800000 */
.L_x_28:
        /* <DEDUP_REMOVED lines=10> */
.L_x_44:


//--------------------- .text._Z18matVecMulMultiWarpPdS_S_ii --------------------------
	.section	.text._Z18matVecMulMultiWarpPdS_S_ii,"ax",@progbits
	.align	128
        .global         _Z18matVecMulMultiWarpPdS_S_ii
        .type           _Z18matVecMulMultiWarpPdS_S_ii,@function
        .size           _Z18matVecMulMultiWarpPdS_S_ii,(.L_x_45 - _Z18matVecMulMultiWarpPdS_S_ii)
        .other          _Z18matVecMulMultiWarpPdS_S_ii,@"STO_CUDA_ENTRY STV_DEFAULT"
_Z18matVecMulMultiWarpPdS_S_ii:
.text._Z18matVecMulMultiWarpPdS_S_ii:
[----:B------:R-:W-:Y:S01]  /*0000*/  LDC R1, c[0x0][0x37c] ;  /* 0x0000df00ff017b82 */ /* 0x000fe20000000800 */
[----:B------:R-:W0:Y:S01]  /*0010*/  S2R R0, SR_CTAID.X ;  /* 0x0000000000007919 */ /* 0x000e220000002500 */
[----:B------:R-:W0:Y:S02]  /*0020*/  LDCU UR4, c[0x0][0x398] ;  /* 0x00007300ff0477ac */ /* 0x000e240008000800 */
[----:B0-----:R-:W-:-:S13]  /*0030*/  ISETP.GE.U32.AND P0, PT, R0, UR4, PT ;  /* 0x0000000400007c0c */ /* 0x001fda000bf06070 */
[----:B------:R-:W-:Y:S05]  /*0040*/  @P0 EXIT ;  /* 0x000000000000094d */ /* 0x000fea0003800000 */
[----:B------:R-:W0:Y:S01]  /*0050*/  S2R R3, SR_TID.X ;  /* 0x0000000000037919 */ /* 0x000e220000002100 */
[----:B------:R-:W1:Y:S01]  /*0060*/  LDCU UR4, c[0x0][0x39c] ;  /* 0x00007380ff0477ac */ /* 0x000e620008000800 */
[----:B------:R-:W2:Y:S01]  /*0070*/  LDC R2, c[0x0][0x360] ;  /* 0x0000d800ff027b82 */ /* 0x000ea20000000800 */
[----:B------:R-:W-:Y:S01]  /*0080*/  BSSY.RECONVERGENT B0, `(.L_x_29) ;  /* 0x0000061000007945 */ /* 0x000fe20003800200 */
[----:B------:R-:W-:Y:S01]  /*0090*/  CS2R R8, SRZ ;  /* 0x0000000000087805 */ /* 0x000fe2000001ff00 */
[----:B------:R-:W3:Y:S01]  /*00a0*/  LDCU.64 UR6, c[0x0][0x358] ;  /* 0x00006b00ff0677ac */ /* 0x000ee20008000a00 */
[----:B0-----:R-:W-:-:S04]  /*00b0*/  LOP3.LUT R4, R3, 0x1f, RZ, 0xc0, !PT ;  /* 0x0000001f03047812 */ /* 0x001fc800078ec0ff */
[----:B------:R-:W-:-:S04]  /*00c0*/  LOP3.LUT R27, R4, 0x3e0, R3, 0xf8, !PT ;  /* 0x000003e0041b7812 */ /* 0x000fc800078ef803 */
[----:B-1----:R-:W-:-:S13]  /*00d0*/  ISETP.GE.AND P0, PT, R27, UR4, PT ;  /* 0x000000041b007c0c */ /* 0x002fda000bf06270 */
[----:B--23--:R-:W-:Y:S05]  /*00e0*/  @P0 BRA `(.L_x_30) ;  /* 0x0000000400680947 */ /* 0x00cfea0003800000 */
[----:B------:R-:W-:Y:S01]  /*00f0*/  LOP3.LUT P0, R26, R2, 0x7e0, RZ, 0xc0, !PT ;  /* 0x000007e0021a7812 */ /* 0x000fe2000780c0ff */
[----:B------:R-:W-:Y:S03]  /*0100*/  BSSY.RECONVERGENT B1, `(.L_x_31) ;  /* 0x0000036000017945 */ /* 0x000fe60003800200 */
[----:B------:R-:W0:Y:S01]  /*0110*/  I2F.U32.RP R10, R26 ;  /* 0x0000001a000a7306 */ /* 0x000e220000209000 */
[--C-:B------:R-:W-:Y:S02]  /*0120*/  IMAD.IADD R5, R27, 0x1, R26.reuse ;  /* 0x000000011b057824 */ /* 0x100fe400078e021a */
[----:B------:R-:W-:-:S03]  /*0130*/  IMAD.MOV R11, RZ, RZ, -R26 ;  /* 0x000000ffff0b7224 */ /* 0x000fc600078e0a1a */
[C---:B------:R-:W-:Y:S02]  /*0140*/  ISETP.GE.U32.AND P1, PT, R5.reuse, UR4, PT ;  /* 0x0000000405007c0c */ /* 0x040fe4000bf26070 */
[----:B------:R-:W-:Y:S02]  /*0150*/  VIMNMX.U32 R8, PT, PT, R5, UR4, !PT ;  /* 0x0000000405087c48 */ /* 0x000fe4000ffe0000 */
[----:B------:R-:W-:-:S04]  /*0160*/  SEL R9, RZ, 0x1, P1 ;  /* 0x00000001ff097807 */ /* 0x000fc80000800000 */
[----:B------:R-:W-:Y:S01]  /*0170*/  IADD3 R5, PT, PT, R8, -R5, -R9 ;  /* 0x8000000508057210 */ /* 0x000fe20007ffe809 */
[----:B0-----:R-:W0:Y:S02]  /*0180*/  MUFU.RCP R10, R10 ;  /* 0x0000000a000a7308 */ /* 0x001e240000001000 */
[----:B0-----:R-:W-:-:S06]  /*0190*/  VIADD R6, R10, 0xffffffe ;  /* 0x0ffffffe0a067836 */ /* 0x001fcc0000000000 */
[----:B------:R0:W1:Y:S02]  /*01a0*/  F2I.FTZ.U32.TRUNC.NTZ R7, R6 ;  /* 0x0000000600077305 */ /* 0x000064000021f000 */
[----:B0-----:R-:W-:Y:S02]  /*01b0*/  IMAD.MOV.U32 R6, RZ, RZ, RZ ;  /* 0x000000ffff067224 */ /* 0x001fe400078e00ff */
[----:B-1----:R-:W-:-:S04]  /*01c0*/  IMAD R11, R11, R7, RZ ;  /* 0x000000070b0b7224 */ /* 0x002fc800078e02ff */
[----:B------:R-:W-:-:S06]  /*01d0*/  IMAD.HI.U32 R10, R7, R11, R6 ;  /* 0x0000000b070a7227 */ /* 0x000fcc00078e0006 */
[----:B------:R-:W-:-:S04]  /*01e0*/  IMAD.HI.U32 R10, R10, R5, RZ ;  /* 0x000000050a0a7227 */ /* 0x000fc800078e00ff */
[----:B------:R-:W-:-:S04]  /*01f0*/  IMAD.MOV R6, RZ, RZ, -R10 ;  /* 0x000000ffff067224 */ /* 0x000fc800078e0a0a */
[----:B------:R-:W-:-:S05]  /*0200*/  IMAD R5, R26, R6, R5 ;  /* 0x000000061a057224 */ /* 0x000fca00078e0205 */
[----:B------:R-:W-:-:S13]  /*0210*/  ISETP.GE.U32.AND P1, PT, R5, R26, PT ;  /* 0x0000001a0500720c */ /* 0x000fda0003f26070 */
[----:B------:R-:W-:Y:S02]  /*0220*/  @P1 IMAD.IADD R5, R5, 0x1, -R26 ;  /* 0x0000000105051824 */ /* 0x000fe400078e0a1a */
[----:B------:R-:W-:-:S03]  /*0230*/  @P1 VIADD R10, R10, 0x1 ;  /* 0x000000010a0a1836 */ /* 0x000fc60000000000 */
[----:B------:R-:W-:-:S13]  /*0240*/  ISETP.GE.U32.AND P2, PT, R5, R26, PT ;  /* 0x0000001a0500720c */ /* 0x000fda0003f46070 */
[----:B------:R-:W-:Y:S01]  /*0250*/  @P2 VIADD R10, R10, 0x1 ;  /* 0x000000010a0a2836 */ /* 0x000fe20000000000 */
[----:B------:R-:W-:-:S05]  /*0260*/  @!P0 LOP3.LUT R10, RZ, R26, RZ, 0x33, !PT ;  /* 0x0000001aff0a8212 */ /* 0x000fca00078e33ff */
[----:B------:R-:W-:Y:S01]  /*0270*/  IMAD.IADD R12, R9, 0x1, R10 ;  /* 0x00000001090c7824 */ /* 0x000fe200078e020a */
[----:B------:R-:W-:-:S04]  /*0280*/  CS2R R8, SRZ ;  /* 0x0000000000087805 */ /* 0x000fc8000001ff00 */
[C---:B------:R-:W-:Y:S02]  /*0290*/  LOP3.LUT R5, R12.reuse, 0x3, RZ, 0xc0, !PT ;  /* 0x000000030c057812 */ /* 0x040fe400078ec0ff */
[----:B------:R-:W-:Y:S02]  /*02a0*/  ISETP.GE.U32.AND P0, PT, R12, 0x3, PT ;  /* 0x000000030c00780c */ /* 0x000fe40003f06070 */
[----:B------:R-:W-:-:S13]  /*02b0*/  ISETP.NE.AND P1, PT, R5, 0x3, PT ;  /* 0x000000030500780c */ /* 0x000fda0003f25270 */
[----:B------:R-:W-:Y:S05]  /*02c0*/  @!P1 BRA `(.L_x_32) ;  /* 0x0000000000649947 */ /* 0x000fea0003800000 */
[----:B------:R-:W0:Y:S01]  /*02d0*/  LDC.64 R10, c[0x0][0x388] ;  /* 0x0000e200ff0a7b82 */ /* 0x000e220000000a00 */
[----:B------:R-:W-:Y:S01]  /*02e0*/  VIADD R12, R12, 0x1 ;  /* 0x000000010c0c7836 */ /* 0x000fe20000000000 */
[----:B------:R-:W-:Y:S01]  /*02f0*/  LOP3.LUT R5, R3, 0x3e0, RZ, 0xc0, !PT ;  /* 0x000003e003057812 */ /* 0x000fe200078ec0ff */
[----:B------:R-:W-:Y:S01]  /*0300*/  IMAD.SHL.U32 R13, R2, 0x8, RZ ;  /* 0x00000008020d7824 */ /* 0x000fe200078e00ff */
[----:B------:R-:W-:Y:S02]  /*0310*/  SHF.R.U32.HI R14, RZ, 0x1d, R2 ;  /* 0x0000001dff0e7819 */ /* 0x000fe40000011602 */
[----:B------:R-:W-:Y:S02]  /*0320*/  CS2R R8, SRZ ;  /* 0x0000000000087805 */ /* 0x000fe4000001ff00 */
[----:B------:R-:W-:Y:S01]  /*0330*/  LOP3.LUT R12, R12, 0x3, RZ, 0xc0, !PT ;  /* 0x000000030c0c7812 */ /* 0x000fe200078ec0ff */
[----:B------:R-:W-:Y:S01]  /*0340*/  IMAD R5, R0, UR4, R5 ;  /* 0x0000000400057c24 */ /* 0x000fe2000f8e0205 */
[----:B------:R-:W1:Y:S01]  /*0350*/  LDC.64 R6, c[0x0][0x380] ;  /* 0x0000e000ff067b82 */ /* 0x000e620000000a00 */
[----:B------:R-:W-:-:S02]  /*0360*/  LOP3.LUT R17, R13, 0xffffff00, RZ, 0xc0, !PT ;  /* 0xffffff000d117812 */ /* 0x000fc400078ec0ff */
[----:B------:R-:W-:Y:S01]  /*0370*/  LOP3.LUT R18, R14, 0x7, RZ, 0xc0, !PT ;  /* 0x000000070e127812 */ /* 0x000fe200078ec0ff */
[----:B------:R-:W-:Y:S02]  /*0380*/  IMAD.IADD R5, R4, 0x1, R5 ;  /* 0x0000000104057824 */ /* 0x000fe400078e0205 */
[----:B------:R-:W-:Y:S02]  /*0390*/  IMAD.MOV R16, RZ, RZ, -R12 ;  /* 0x000000ffff107224 */ /* 0x000fe400078e0a0c */
[----:B0-----:R-:W-:-:S07]  /*03a0*/  IMAD.WIDE.U32 R10, R27, 0x8, R10 ;  /* 0x000000081b0a7825 */ /* 0x001fce00078e000a */
.L_x_33:
[----:B-1----:R-:W-:Y:S01]  /*03b0*/  IMAD.WIDE R12, R5, 0x8, R6 ;  /* 0x00000008050c7825 */ /* 0x002fe200078e0206 */
[----:B------:R0:W2:Y:S05]  /*03c0*/  LDG.E.64 R14, desc[UR6][R10.64] ;  /* 0x000000060a0e7981 */ /* 0x0000aa000c1e1b00 */
[----:B------:R-:W2:Y:S01]  /*03d0*/  LDG.E.64 R12, desc[UR6][R12.64] ;  /* 0x000000060c0c7981 */ /* 0x000ea2000c1e1b00 */
[----:B------:R-:W-:-:S05]  /*03e0*/  VIADD R16, R16, 0x1 ;  /* 0x0000000110107836 */ /* 0x000fca0000000000 */
[----:B------:R-:W-:Y:S02]  /*03f0*/  ISETP.NE.AND P1, PT, R16, RZ, PT ;  /* 0x000000ff1000720c */ /* 0x000fe40003f25270 */
[----:B0-----:R-:W-:Y:S01]  /*0400*/  IADD3 R10, P2, PT, R10, R17, RZ ;  /* 0x000000110a0a7210 */ /* 0x001fe20007f5e0ff */
[C---:B------:R-:W-:Y:S02]  /*0410*/  IMAD.IADD R27, R26.reuse, 0x1, R27 ;  /* 0x000000011a1b7824 */ /* 0x040fe400078e021b */
[----:B------:R-:W-:Y:S02]  /*0420*/  IMAD.IADD R5, R26, 0x1, R5 ;  /* 0x000000011a057824 */ /* 0x000fe400078e0205 */
[----:B------:R-:W-:Y:S01]  /*0430*/  IMAD.X R11, R11, 0x1, R18, P2 ;  /* 0x000000010b0b7824 */ /* 0x000fe200010e0612 */
[----:B--2---:R-:W-:-:S05]  /*0440*/  DFMA R8, R12, R14, R8 ;  /* 0x0000000e0c08722b */ /* 0x004fca0000000008 */
[----:B------:R-:W-:Y:S06]  /*0450*/  @P1 BRA `(.L_x_33) ;  /* 0xfffffffc00d41947 */ /* 0x000fec000383ffff */
.L_x_32:
[----:B------:R-:W-:Y:S05]  /*0460*/  BSYNC.RECONVERGENT B1 ;  /* 0x0000000000017941 */ /* 0x000fea0003800200 */
.L_x_31:
[----:B------:R-:W-:Y:S05]  /*0470*/  @!P0 BRA `(.L_x_30) ;  /* 0x0000000000848947 */ /* 0x000fea0003800000 */
[----:B------:R-:W-:-:S07]  /*0480*/  IMAD.SHL.U32 R5, R26, 0x8, RZ ;  /* 0x000000081a057824 */ /* 0x000fce00078e00ff */
.L_x_34:
[----:B------:R-:W0:Y:S01]  /*0490*/  LDC.64 R10, c[0x0][0x380] ;  /* 0x0000e000ff0a7b82 */ /* 0x000e220000000a00 */
[--C-:B------:R-:W-:Y:S02]  /*04a0*/  IMAD R7, R0, UR4, R27.reuse ;  /* 0x0000000400077c24 */ /* 0x100fe4000f8e021b */
[----:B------:R-:W-:-:S05]  /*04b0*/  IMAD.IADD R17, R26, 0x1, R27 ;  /* 0x000000011a117824 */ /* 0x000fca00078e021b */
[----:B------:R-:W1:Y:S01]  /*04c0*/  LDC.64 R24, c[0x0][0x388] ;  /* 0x0000e200ff187b82 */ /* 0x000e620000000a00 */
[----:B0-----:R-:W-:-:S03]  /*04d0*/  IMAD.WIDE R10, R7, 0x8, R10 ;  /* 0x00000008070a7825 */ /* 0x001fc600078e020a */
[----:B------:R-:W-:Y:S02]  /*04e0*/  IADD3 R28, P0, PT, R5, R10, RZ ;  /* 0x0000000a051c7210 */ /* 0x000fe40007f1e0ff */
[----:B------:R-:W2:Y:S01]  /*04f0*/  LDG.E.64 R18, desc[UR6][R10.64] ;  /* 0x000000060a127981 */ /* 0x000ea2000c1e1b00 */
[----:B-1----:R-:W-:-:S04]  /*0500*/  IMAD.WIDE.U32 R20, R27, 0x8, R24 ;  /* 0x000000081b147825 */ /* 0x002fc800078e0018 */
[----:B------:R-:W-:Y:S02]  /*0510*/  IMAD.IADD R27, R26, 0x1, R17 ;  /* 0x000000011a1b7824 */ /* 0x000fe400078e0211 */
[----:B------:R-:W2:Y:S01]  /*0520*/  LDG.E.64 R20, desc[UR6][R20.64] ;  /* 0x0000000614147981 */ /* 0x000ea2000c1e1b00 */
[----:B------:R-:W-:-:S04]  /*0530*/  IMAD.WIDE.U32 R16, R17, 0x8, R24 ;  /* 0x0000000811107825 */ /* 0x000fc800078e0018 */
[----:B------:R-:W-:Y:S01]  /*0540*/  IMAD.X R29, RZ, RZ, R11, P0 ;  /* 0x000000ffff1d7224 */ /* 0x000fe200000e060b */
[----:B------:R-:W-:Y:S01]  /*0550*/  IADD3 R22, P0, PT, R5, R28, RZ ;  /* 0x0000001c05167210 */ /* 0x000fe20007f1e0ff */
[----:B------:R-:W3:Y:S01]  /*0560*/  LDG.E.64 R16, desc[UR6][R16.64] ;  /* 0x0000000610107981 */ /* 0x000ee2000c1e1b00 */
[----:B------:R-:W-:-:S03]  /*0570*/  IMAD.WIDE.U32 R12, R27, 0x8, R24 ;  /* 0x000000081b0c7825 */ /* 0x000fc600078e0018 */
[----:B------:R-:W3:Y:S01]  /*0580*/  LDG.E.64 R14, desc[UR6][R28.64] ;  /* 0x000000061c0e7981 */ /* 0x000ee2000c1e1b00 */
[----:B------:R-:W-:Y:S01]  /*0590*/  IMAD.X R23, RZ, RZ, R29, P0 ;  /* 0x000000ffff177224 */ /* 0x000fe200000e061d */
[----:B------:R-:W-:Y:S01]  /*05a0*/  IADD3 R6, P0, PT, R5, R22, RZ ;  /* 0x0000001605067210 */ /* 0x000fe20007f1e0ff */
[----:B------:R-:W-:Y:S01]  /*05b0*/  IMAD.IADD R27, R26, 0x1, R27 ;  /* 0x000000011a1b7824 */ /* 0x000fe200078e021b */
[----:B------:R-:W4:Y:S04]  /*05c0*/  LDG.E.64 R12, desc[UR6][R12.64] ;  /* 0x000000060c0c7981 */ /* 0x000f28000c1e1b00 */
[----:B------:R-:W4:Y:S01]  /*05d0*/  LDG.E.64 R10, desc[UR6][R22.64] ;  /* 0x00000006160a7981 */ /* 0x000f22000c1e1b00 */
[----:B------:R-:W-:-:S04]  /*05e0*/  IMAD.WIDE.U32 R24, R27, 0x8, R24 ;  /* 0x000000081b187825 */ /* 0x000fc800078e0018 */
[----:B------:R-:W-:Y:S02]  /*05f0*/  IMAD.X R7, RZ, RZ, R23, P0 ;  /* 0x000000ffff077224 */ /* 0x000fe400000e0617 */
[----:B------:R-:W5:Y:S04]  /*0600*/  LDG.E.64 R24, desc[UR6][R24.64] ;  /* 0x0000000618187981 */ /* 0x000f68000c1e1b00 */
[----:B------:R-:W5:Y:S01]  /*0610*/  LDG.E.64 R6, desc[UR6][R6.64] ;  /* 0x0000000606067981 */ /* 0x000f62000c1e1b00 */
[----:B------:R-:W-:-:S05]  /*0620*/  IMAD.IADD R27, R26, 0x1, R27 ;  /* 0x000000011a1b7824 */ /* 0x000fca00078e021b */
[----:B------:R-:W-:Y:S01]  /*0630*/  ISETP.GE.AND P0, PT, R27, UR4, PT ;  /* 0x000000041b007c0c */ /* 0x000fe2000bf06270 */
[----:B--2---:R-:W-:-:S08]  /*0640*/  DFMA R18, R18, R20, R8 ;  /* 0x000000141212722b */ /* 0x004fd00000000008 */
[----:B---3--:R-:W-:-:S08]  /*0650*/  DFMA R14, R14, R16, R18 ;  /* 0x000000100e0e722b */ /* 0x008fd00000000012 */
[----:B----4-:R-:W-:-:S08]  /*0660*/  DFMA R10, R10, R12, R14 ;  /* 0x0000000c0a0a722b */ /* 0x010fd0000000000e */
[----:B-----5:R-:W-:Y:S01]  /*0670*/  DFMA R8, R6, R24, R10 ;  /* 0x000000180608722b */ /* 0x020fe2000000000a */
[----:B------:R-:W-:Y:S10]  /*0680*/  @!P0 BRA `(.L_x_34) ;  /* 0xfffffffc00808947 */ /* 0x000ff4000383ffff */
.L_x_30:
[----:B------:R-:W-:Y:S05]  /*0690*/  BSYNC.RECONVERGENT B0 ;  /* 0x0000000000007941 */ /* 0x000fea0003800200 */
.L_x_29:
        /* <DEDUP_REMOVED lines=17> */
[----:B------:R-:W3:Y:S01]  /*07b0*/  S2UR UR5, SR_CgaCtaId ;  /* 0x00000000000579c3 */ /* 0x000ee20000008800 */
[----:B------:R-:W-:Y:S01]  /*07c0*/  ISETP.NE.AND P0, PT, R3, RZ, PT ;  /* 0x000000ff0300720c */ /* 0x000fe20003f05270 */
[----:B------:R-:W-:Y:S01]  /*07d0*/  UMOV UR4, 0x400 ;  /* 0x0000040000047882 */ /* 0x000fe20000000000 */
[----:B------:R-:W-:Y:S01]  /*07e0*/  SHF.R.U32.HI R6, RZ, 0x2, R3 ;  /* 0x00000002ff067819 */ /* 0x000fe20000011603 */
[----:B-12---:R-:W-:-:S03]  /*07f0*/  DADD R4, R14, R4 ;  /* 0x000000000e047229 */ /* 0x006fc60000000004 */
[----:B------:R-:W-:Y:S01]  /*0800*/  LOP3.LUT R7, R6, 0xf8, RZ, 0xc0, !PT ;  /* 0x000000f806077812 */ /* 0x000fe200078ec0ff */
[----:B---3--:R-:W-:-:S09]  /*0810*/  ULEA UR4, UR5, UR4, 0x18 ;  /* 0x0000000405047291 */ /* 0x008fd2000f8ec0ff */
[----:B------:R1:W-:Y:S01]  /*0820*/  STS.64 [R7+UR4], R4 ;  /* 0x0000000407007988 */ /* 0x0003e20008000a04 */
[----:B------:R-:W-:Y:S05]  /*0830*/  @P0 EXIT ;  /* 0x000000000000094d */ /* 0x000fea0003800000 */
[----:B------:R-:W-:Y:S02]  /*0840*/  ISETP.GE.U32.AND P0, PT, R2, 0x20, PT ;  /* 0x000000200200780c */ /* 0x000fe40003f06070 */
[----:B------:R-:W-:-:S11]  /*0850*/  CS2R R18, SRZ ;  /* 0x0000000000127805 */ /* 0x000fd6000001ff00 */
[----:B------:R-:W-:Y:S05]  /*0860*/  @!P0 BRA `(.L_x_35) ;  /* 0x0000000400488947 */ /* 0x000fea0003800000 */
[----:B------:R-:W-:Y:S01]  /*0870*/  SHF.R.U32.HI R2, RZ, 0x5, R2 ;  /* 0x00000005ff027819 */ /* 0x000fe20000011602 */
[----:B------:R-:W-:Y:S01]  /*0880*/  IMAD.MOV.U32 R16, RZ, RZ, RZ ;  /* 0x000000ffff107224 */ /* 0x000fe200078e00ff */
[----:B------:R-:W-:Y:S02]  /*0890*/  CS2R R18, SRZ ;  /* 0x0000000000127805 */ /* 0x000fe4000001ff00 */
[C---:B------:R-:W-:Y:S01]  /*08a0*/  LOP3.LUT R17, R2.reuse, 0xf, RZ, 0xc0, !PT ;  /* 0x0000000f02117812 */ /* 0x040fe200078ec0ff */
[----:B------:R-:W-:-:S03]  /*08b0*/  VIADD R3, R2, 0xffffffff ;  /* 0xffffffff02037836 */ /* 0x000fc60000000000 */
[----:B------:R-:W-:Y:S02]  /*08c0*/  ISETP.NE.AND P1, PT, R17, RZ, PT ;  /* 0x000000ff1100720c */ /* 0x000fe40003f25270 */
[----:B------:R-:W-:-:S13]  /*08d0*/  ISETP.GE.U32.AND P0, PT, R3, 0xf, PT ;  /* 0x0000000f0300780c */ /* 0x000fda0003f06070 */
[----:B------:R-:W-:Y:S05]  /*08e0*/  @!P0 BRA `(.L_x_36) ;  /* 0x0000000000848947 */ /* 0x000fea0003800000 */
[C---:B------:R-:W-:Y:S02]  /*08f0*/  LOP3.LUT R3, R2.reuse, 0x7fffff0, RZ, 0xc0, !PT ;  /* 0x07fffff002037812 */ /* 0x040fe400078ec0ff */
[----:B------:R-:W-:Y:S02]  /*0900*/  CS2R R18, SRZ ;  /* 0x0000000000127805 */ /* 0x000fe4000001ff00 */
[----:B------:R-:W-:Y:S01]  /*0910*/  LOP3.LUT R16, R2, 0x30, RZ, 0xc0, !PT ;  /* 0x0000003002107812 */ /* 0x000fe200078ec0ff */
[----:B------:R-:W-:Y:S01]  /*0920*/  UIADD3 UR5, UPT, UPT, UR4, 0x40, URZ ;  /* 0x0000004004057890 */ /* 0x000fe2000fffe0ff */
[----:B------:R-:W-:-:S11]  /*0930*/  IMAD.MOV R3, RZ, RZ, -R3 ;  /* 0x000000ffff037224 */ /* 0x000fd600078e0a03 */
.L_x_37:
[----:B------:R-:W2:Y:S01]  /*0940*/  LDS.128 R8, [UR5+-0x40] ;  /* 0xffffc005ff087984 */ /* 0x000ea20008000c00 */
[----:B------:R-:W-:-:S03]  /*0950*/  VIADD R3, R3, 0x10 ;  /* 0x0000001003037836 */ /* 0x000fc60000000000 */
[----:B-1----:R-:W1:Y:S02]  /*0960*/  LDS.128 R4, [UR5+-0x30] ;  /* 0xffffd005ff047984 */ /* 0x002e640008000c00 */
[----:B------:R-:W-:Y:S02]  /*0970*/  ISETP.NE.AND P0, PT, R3, RZ, PT ;  /* 0x000000ff0300720c */ /* 0x000fe40003f05270 */
[----:B0-----:R-:W0:Y:S01]  /*0980*/  LDS.128 R12, [UR5+-0x20] ;  /* 0xffffe005ff0c7984 */ /* 0x001e220008000c00 */
[----:B--2---:R-:W-:-:S08]  /*0990*/  DADD R8, R8, R18 ;  /* 0x0000000008087229 */ /* 0x004fd00000000012 */
[----:B------:R-:W-:Y:S02]  /*09a0*/  DADD R18, R8, R10 ;  /* 0x0000000008127229 */ /* 0x000fe4000000000a */
[----:B------:R-:W2:Y:S06]  /*09b0*/  LDS.128 R8, [UR5+-0x10] ;  /* 0xfffff005ff087984 */ /* 0x000eac0008000c00 */
[----:B-1----:R-:W-:-:S08]  /*09c0*/  DADD R4, R18, R4 ;  /* 0x0000000012047229 */ /* 0x002fd00000000004 */
[----:B------:R-:W-:Y:S02]  /*09d0*/  DADD R18, R4, R6 ;  /* 0x0000000004127229 */ /* 0x000fe40000000006 */
[----:B------:R-:W1:Y:S06]  /*09e0*/  LDS.128 R4, [UR5] ;  /* 0x00000005ff047984 */ /* 0x000e6c0008000c00 */
[----:B0-----:R-:W-:-:S08]  /*09f0*/  DADD R12, R18, R12 ;  /* 0x00000000120c7229 */ /* 0x001fd0000000000c */
[----:B------:R-:W-:Y:S02]  /*0a00*/  DADD R18, R12, R14 ;  /* 0x000000000c127229 */ /* 0x000fe4000000000e */
[----:B------:R-:W0:Y:S06]  /*0a10*/  LDS.128 R12, [UR5+0x10] ;  /* 0x00001005ff0c7984 */ /* 0x000e2c0008000c00 */
[----:B--2---:R-:W-:-:S08]  /*0a20*/  DADD R8, R18, R8 ;  /* 0x0000000012087229 */ /* 0x004fd00000000008 */
[----:B------:R-:W-:Y:S02]  /*0a30*/  DADD R18, R8, R10 ;  /* 0x0000000008127229 */ /* 0x000fe4000000000a */
[----:B------:R-:W2:Y:S06]  /*0a40*/  LDS.128 R8, [UR5+0x20] ;  /* 0x00002005ff087984 */ /* 0x000eac0008000c00 */
[----:B-1----:R-:W-:-:S08]  /*0a50*/  DADD R4, R18, R4 ;  /* 0x0000000012047229 */ /* 0x002fd00000000004 */
[----:B------:R-:W-:Y:S02]  /*0a60*/  DADD R18, R4, R6 ;  /* 0x0000000004127229 */ /* 0x000fe40000000006 */
[----:B------:R-:W1:Y:S01]  /*0a70*/  LDS.128 R4, [UR5+0x30] ;  /* 0x00003005ff047984 */ /* 0x000e620008000c00 */
[----:B------:R-:W-:-:S05]  /*0a80*/  UIADD3 UR5, UPT, UPT, UR5, 0x80, URZ ;  /* 0x0000008005057890 */ /* 0x000fca000fffe0ff */
[----:B0-----:R-:W-:-:S08]  /*0a90*/  DADD R12, R18, R12 ;  /* 0x00000000120c7229 */ /* 0x001fd0000000000c */
[----:B------:R-:W-:-:S08]  /*0aa0*/  DADD R12, R12, R14 ;  /* 0x000000000c0c7229 */ /* 0x000fd0000000000e */
[----:B--2---:R-:W-:-:S08]  /*0ab0*/  DADD R8, R12, R8 ;  /* 0x000000000c087229 */ /* 0x004fd00000000008 */
[----:B------:R-:W-:-:S08]  /*0ac0*/  DADD R8, R8, R10 ;  /* 0x0000000008087229 */ /* 0x000fd0000000000a */
[----:B-1----:R-:W-:-:S08]  /*0ad0*/  DADD R4, R8, R4 ;  /* 0x0000000008047229 */ /* 0x002fd00000000004 */
[----:B------:R-:W-:Y:S01]  /*0ae0*/  DADD R18, R4, R6 ;  /* 0x0000000004127229 */ /* 0x000fe20000000006 */
[----:B------:R-:W-:Y:S10]  /*0af0*/  @P0 BRA `(.L_x_37) ;  /* 0xfffffffc00900947 */ /* 0x000ff4000383ffff */
.L_x_36:
[----:B------:R-:W-:Y:S05]  /*0b00*/  @!P1 BRA `(.L_x_35) ;  /* 0x0000000000a09947 */ /* 0x000fea0003800000 */
[----:B------:R-:W-:Y:S02]  /*0b10*/  ISETP.GE.U32.AND P0, PT, R17, 0x8, PT ;  /* 0x000000081100780c */ /* 0x000fe40003f06070 */
[----:B------:R-:W-:-:S04]  /*0b20*/  LOP3.LUT R3, R2, 0x7, RZ, 0xc0, !PT ;  /* 0x0000000702037812 */ /* 0x000fc800078ec0ff */
[----:B------:R-:W-:-:S07]  /*0b30*/  ISETP.NE.AND P1, PT, R3, RZ, PT ;  /* 0x000000ff0300720c */ /* 0x000fce0003f25270 */
[----:B------:R-:W-:Y:S06]  /*0b40*/  @!P0 BRA `(.L_x_38) ;  /* 0x0000000000388947 */ /* 0x000fec0003800000 */
[C---:B------:R-:W-:Y:S01]  /*0b50*/  LEA R17, R16.reuse, UR4, 0x3 ;  /* 0x0000000410117c11 */ /* 0x040fe2000f8e18ff */
[----:B------:R-:W-:-:S04]  /*0b60*/  VIADD R16, R16, 0x8 ;  /* 0x0000000810107836 */ /* 0x000fc80000000000 */
[----:B-1----:R-:W1:Y:S04]  /*0b70*/  LDS.128 R4, [R17] ;  /* 0x0000000011047984 */ /* 0x002e680000000c00 */
[----:B------:R-:W2:Y:S04]  /*0b80*/  LDS.128 R8, [R17+0x10] ;  /* 0x0000100011087984 */ /* 0x000ea80000000c00 */
[----:B0-----:R-:W0:Y:S01]  /*0b90*/  LDS.128 R12, [R17+0x20] ;  /* 0x00002000110c7984 */ /* 0x001e220000000c00 */
[----:B-1----:R-:W-:-:S08]  /*0ba0*/  DADD R4, R18, R4 ;  /* 0x0000000012047229 */ /* 0x002fd00000000004 */
[----:B------:R-:W-:Y:S02]  /*0bb0*/  DADD R18, R4, R6 ;  /* 0x0000000004127229 */ /* 0x000fe40000000006 */
[----:B------:R-:W1:Y:S06]  /*0bc0*/  LDS.128 R4, [R17+0x30] ;  /* 0x0000300011047984 */ /* 0x000e6c0000000c00 */
[----:B--2---:R-:W-:-:S08]  /*0bd0*/  DADD R8, R18, R8 ;  /* 0x0000000012087229 */ /* 0x004fd00000000008 */
[----:B------:R-:W-:-:S08]  /*0be0*/  DADD R8, R8, R10 ;  /* 0x0000000008087229 */ /* 0x000fd0000000000a */
[----:B0-----:R-:W-:-:S08]  /*0bf0*/  DADD R8, R8, R12 ;  /* 0x0000000008087229 */ /* 0x001fd0000000000c */
[----:B------:R-:W-:-:S08]  /*0c00*/  DADD R8, R8, R14 ;  /* 0x0000000008087229 */ /* 0x000fd0000000000e */
[----:B-1----:R-:W-:-:S08]  /*0c10*/  DADD R4, R8, R4 ;  /* 0x0000000008047229 */ /* 0x002fd00000000004 */
[----:B------:R-:W-:-:S11]  /*0c20*/  DADD R18, R4, R6 ;  /* 0x0000000004127229 */ /* 0x000fd60000000006 */
.L_x_38:
[----:B------:R-:W-:Y:S05]  /*0c30*/  @!P1 BRA `(.L_x_35) ;  /* 0x0000000000549947 */ /* 0x000fea0003800000 */
[----:B------:R-:W-:Y:S02]  /*0c40*/  ISETP.GE.U32.AND P0, PT, R3, 0x4, PT ;  /* 0x000000040300780c */ /* 0x000fe40003f06070 */
[----:B------:R-:W-:-:S04]  /*0c50*/  LOP3.LUT R2, R2, 0x3, RZ, 0xc0, !PT ;  /* 0x0000000302027812 */ /* 0x000fc800078ec0ff */
[----:B------:R-:W-:-:S07]  /*0c60*/  ISETP.NE.AND P1, PT, R2, RZ, PT ;  /* 0x000000ff0200720c */ /* 0x000fce0003f25270 */
[----:B------:R-:W-:Y:S06]  /*0c70*/  @!P0 BRA `(.L_x_39) ;  /* 0x0000000000208947 */ /* 0x000fec0003800000 */
[C---:B------:R-:W-:Y:S01]  /*0c80*/  LEA R3, R16.reuse, UR4, 0x3 ;  /* 0x0000000410037c11 */ /* 0x040fe2000f8e18ff */
[----:B------:R-:W-:-:S04]  /*0c90*/  VIADD R16, R16, 0x4 ;  /* 0x0000000410107836 */ /* 0x000fc80000000000 */
[----:B------:R-:W2:Y:S04]  /*0ca0*/  LDS.128 R8, [R3] ;  /* 0x0000000003087984 */ /* 0x000ea80000000c00 */
[----:B-1----:R-:W1:Y:S01]  /*0cb0*/  LDS.128 R4, [R3+0x10] ;  /* 0x0000100003047984 */ /* 0x002e620000000c00 */
[----:B--2---:R-:W-:-:S08]  /*0cc0*/  DADD R8, R18, R8 ;  /* 0x0000000012087229 */ /* 0x004fd00000000008 */
[----:B------:R-:W-:-:S08]  /*0cd0*/  DADD R8, R8, R10 ;  /* 0x0000000008087229 */ /* 0x000fd0000000000a */
[----:B-1----:R-:W-:-:S08]  /*0ce0*/  DADD R4, R8, R4 ;  /* 0x0000000008047229 */ /* 0x002fd00000000004 */
[----:B------:R-:W-:-:S11]  /*0cf0*/  DADD R18, R4, R6 ;  /* 0x0000000004127229 */ /* 0x000fd60000000006 */
.L_x_39:
[----:B------:R-:W-:Y:S05]  /*0d00*/  @!P1 BRA `(.L_x_35) ;  /* 0x0000000000209947 */ /* 0x000fea0003800000 */
[----:B------:R-:W-:Y:S01]  /*0d10*/  LEA R16, R16, UR4, 0x3 ;  /* 0x0000000410107c11 */ /* 0x000fe2000f8e18ff */
[----:B-1----:R-:W-:-:S07]  /*0d20*/  IMAD.MOV R4, RZ, RZ, -R2 ;  /* 0x000000ffff047224 */ /* 0x002fce00078e0a02 */
.L_x_40:
[----:B------:R1:W2:Y:S01]  /*0d30*/  LDS.64 R2, [R16] ;  /* 0x0000000010027984 */ /* 0x0002a20000000a00 */
[----:B------:R-:W-:-:S05]  /*0d40*/  VIADD R4, R4, 0x1 ;  /* 0x0000000104047836 */ /* 0x000fca0000000000 */
[----:B------:R-:W-:Y:S01]  /*0d50*/  ISETP.NE.AND P0, PT, R4, RZ, PT ;  /* 0x000000ff0400720c */ /* 0x000fe20003f05270 */
[----:B-1----:R-:W-:Y:S01]  /*0d60*/  VIADD R16, R16, 0x8 ;  /* 0x0000000810107836 */ /* 0x002fe20000000000 */
[----:B--2---:R-:W-:-:S11]  /*0d70*/  DADD R18, R2, R18 ;  /* 0x0000000002127229 */ /* 0x004fd60000000012 */
[----:B------:R-:W-:Y:S05]  /*0d80*/  @P0 BRA `(.L_x_40) ;  /* 0xfffffffc00e80947 */ /* 0x000fea000383ffff */
.L_x_35:
[----:B------:R-:W2:Y:S02]  /*0d90*/  LDC.64 R2, c[0x0][0x390] ;  /* 0x0000e400ff027b82 */ /* 0x000ea40000000a00 */
[----:B--2---:R-:W-:-:S05]  /*0da0*/  IMAD.WIDE.U32 R2, R0, 0x8, R2 ;  /* 0x0000000800027825 */ /* 0x004fca00078e0002 */
[----:B------:R-:W-:Y:S01]  /*0db0*/  STG.E.64 desc[UR6][R2.64], R18 ;  /* 0x0000001202007986 */ /* 0x000fe2000c101b06 */
[----:B------:R-:W-:Y:S05]  /*0dc0*/  EXIT ;  /* 0x000000000000794d */ /* 0x000fea0003800000 */
.L_x_41:
        /* <DEDUP_REMOVED lines=11> */
.L_x_45:


//--------------------- .nv.shared.reserved.0     --------------------------
	.section	.nv.shared.reserved.0,"aw",@nobits
	.weak		__nv_reservedSMEM_offset_0_alias
	.size		__nv_reservedSMEM_offset_0_alias, 0, 64
	.other		__nv_reservedSMEM_offset_0_alias,@"STO_CUDA_RESERVED_SHARED STV_DEFAULT"
__nv_reservedSMEM_offset_0_alias:
	.zero		0
	.zero		64


//--------------------- .nv.shared._Z18matVecMulMultiWarpPdS_S_ii --------------------------
	.section	.nv.shared._Z18matVecMulMultiWarpPdS_S_ii,"aw",@nobits
	.sectionflags	@""
	.align	8
.nv.shared._Z18matVecMulMultiWarpPdS_S_ii:
	.zero		1280


//--------------------- .nv.constant0._Z15matVecMulNoWarpPdS_S_ii --------------------------
	.section	.nv.constant0._Z15matVecMulNoWarpPdS_S_ii,"a",@progbits
	.sectionflags	@""
	.align	4
.nv.constant0._Z15matVecMulNoWarpPdS_S_ii:
	.zero		928


//--------------------- .nv.constant0._Z16matVecMulOneWarpPdS_S_ii --------------------------
	.section	.nv.constant0._Z16matVecMulOneWarpPdS_S_ii,"a",@progbits
	.sectionflags	@""
	.align	4
.nv.constant0._Z16matVecMulOneWarpPdS_S_ii:
	.zero		928


//--------------------- .nv.constant0._Z25matVecMulMultiRowOneBlockPdS_S_ii --------------------------
	.section	.nv.constant0._Z25matVecMulMultiRowOneBlockPdS_S_ii,"a",@progbits
	.sectionflags	@""
	.align	4
.nv.constant0._Z25matVecMulMultiRowOneBlockPdS_S_ii:
	.zero		928


//--------------------- .nv.constant0._Z18matVecMulMultiWarpPdS_S_ii --------------------------
	.section	.nv.constant0._Z18matVecMulMultiWarpPdS_S_ii,"a",@progbits
	.sectionflags	@""
	.align	4
.nv.constant0._Z18matVecMulMultiWarpPdS_S_ii:
	.zero		928


//--------------------- SYMBOLS --------------------------

	.type		.nv.reservedSmem.offset0,@object
	.size		.nv.reservedSmem.offset0,0x4
	.type		.nv.reservedSmem.cap,@object
	.size		.nv.reservedSmem.cap,0x4
